//
// Generated by NVIDIA NVVM Compiler
//
// Compiler Build ID: CL-36424714
// Cuda compilation tools, release 13.0, V13.0.88
// Based on NVVM 20.0.0
//

.version 9.0
.target sm_100
.address_size 64

	// .globl	_Z29compute_primitive_vars_kernelPdS_S_S_iiiiiiiiiiS_S_S_iS_iiiPiS_S_S_S_iiS_dS_S_S_iPciiS_iiddddii

.visible .entry _Z29compute_primitive_vars_kernelPdS_S_S_iiiiiiiiiiS_S_S_iS_iiiPiS_S_S_S_iiS_dS_S_S_iPciiS_iiddddii(
	.param .u64 .ptr .align 1 _Z29compute_primitive_vars_kernelPdS_S_S_iiiiiiiiiiS_S_S_iS_iiiPiS_S_S_S_iiS_dS_S_S_iPciiS_iiddddii_param_0,
	.param .u64 .ptr .align 1 _Z29compute_primitive_vars_kernelPdS_S_S_iiiiiiiiiiS_S_S_iS_iiiPiS_S_S_S_iiS_dS_S_S_iPciiS_iiddddii_param_1,
	.param .u64 .ptr .align 1 _Z29compute_primitive_vars_kernelPdS_S_S_iiiiiiiiiiS_S_S_iS_iiiPiS_S_S_S_iiS_dS_S_S_iPciiS_iiddddii_param_2,
	.param .u64 .ptr .align 1 _Z29compute_primitive_vars_kernelPdS_S_S_iiiiiiiiiiS_S_S_iS_iiiPiS_S_S_S_iiS_dS_S_S_iPciiS_iiddddii_param_3,
	.param .u32 _Z29compute_primitive_vars_kernelPdS_S_S_iiiiiiiiiiS_S_S_iS_iiiPiS_S_S_S_iiS_dS_S_S_iPciiS_iiddddii_param_4,
	.param .u32 _Z29compute_primitive_vars_kernelPdS_S_S_iiiiiiiiiiS_S_S_iS_iiiPiS_S_S_S_iiS_dS_S_S_iPciiS_iiddddii_param_5,
	.param .u32 _Z29compute_primitive_vars_kernelPdS_S_S_iiiiiiiiiiS_S_S_iS_iiiPiS_S_S_S_iiS_dS_S_S_iPciiS_iiddddii_param_6,
	.param .u32 _Z29compute_primitive_vars_kernelPdS_S_S_iiiiiiiiiiS_S_S_iS_iiiPiS_S_S_S_iiS_dS_S_S_iPciiS_iiddddii_param_7,
	.param .u32 _Z29compute_primitive_vars_kernelPdS_S_S_iiiiiiiiiiS_S_S_iS_iiiPiS_S_S_S_iiS_dS_S_S_iPciiS_iiddddii_param_8,
	.param .u32 _Z29compute_primitive_vars_kernelPdS_S_S_iiiiiiiiiiS_S_S_iS_iiiPiS_S_S_S_iiS_dS_S_S_iPciiS_iiddddii_param_9,
	.param .u32 _Z29compute_primitive_vars_kernelPdS_S_S_iiiiiiiiiiS_S_S_iS_iiiPiS_S_S_S_iiS_dS_S_S_iPciiS_iiddddii_param_10,
	.param .u32 _Z29compute_primitive_vars_kernelPdS_S_S_iiiiiiiiiiS_S_S_iS_iiiPiS_S_S_S_iiS_dS_S_S_iPciiS_iiddddii_param_11,
	.param .u32 _Z29compute_primitive_vars_kernelPdS_S_S_iiiiiiiiiiS_S_S_iS_iiiPiS_S_S_S_iiS_dS_S_S_iPciiS_iiddddii_param_12,
	.param .u32 _Z29compute_primitive_vars_kernelPdS_S_S_iiiiiiiiiiS_S_S_iS_iiiPiS_S_S_S_iiS_dS_S_S_iPciiS_iiddddii_param_13,
	.param .u64 .ptr .align 1 _Z29compute_primitive_vars_kernelPdS_S_S_iiiiiiiiiiS_S_S_iS_iiiPiS_S_S_S_iiS_dS_S_S_iPciiS_iiddddii_param_14,
	.param .u64 .ptr .align 1 _Z29compute_primitive_vars_kernelPdS_S_S_iiiiiiiiiiS_S_S_iS_iiiPiS_S_S_S_iiS_dS_S_S_iPciiS_iiddddii_param_15,
	.param .u64 .ptr .align 1 _Z29compute_primitive_vars_kernelPdS_S_S_iiiiiiiiiiS_S_S_iS_iiiPiS_S_S_S_iiS_dS_S_S_iPciiS_iiddddii_param_16,
	.param .u32 _Z29compute_primitive_vars_kernelPdS_S_S_iiiiiiiiiiS_S_S_iS_iiiPiS_S_S_S_iiS_dS_S_S_iPciiS_iiddddii_param_17,
	.param .u64 .ptr .align 1 _Z29compute_primitive_vars_kernelPdS_S_S_iiiiiiiiiiS_S_S_iS_iiiPiS_S_S_S_iiS_dS_S_S_iPciiS_iiddddii_param_18,
	.param .u32 _Z29compute_primitive_vars_kernelPdS_S_S_iiiiiiiiiiS_S_S_iS_iiiPiS_S_S_S_iiS_dS_S_S_iPciiS_iiddddii_param_19,
	.param .u32 _Z29compute_primitive_vars_kernelPdS_S_S_iiiiiiiiiiS_S_S_iS_iiiPiS_S_S_S_iiS_dS_S_S_iPciiS_iiddddii_param_20,
	.param .u32 _Z29compute_primitive_vars_kernelPdS_S_S_iiiiiiiiiiS_S_S_iS_iiiPiS_S_S_S_iiS_dS_S_S_iPciiS_iiddddii_param_21,
	.param .u64 .ptr .align 1 _Z29compute_primitive_vars_kernelPdS_S_S_iiiiiiiiiiS_S_S_iS_iiiPiS_S_S_S_iiS_dS_S_S_iPciiS_iiddddii_param_22,
	.param .u64 .ptr .align 1 _Z29compute_primitive_vars_kernelPdS_S_S_iiiiiiiiiiS_S_S_iS_iiiPiS_S_S_S_iiS_dS_S_S_iPciiS_iiddddii_param_23,
	.param .u64 .ptr .align 1 _Z29compute_primitive_vars_kernelPdS_S_S_iiiiiiiiiiS_S_S_iS_iiiPiS_S_S_S_iiS_dS_S_S_iPciiS_iiddddii_param_24,
	.param .u64 .ptr .align 1 _Z29compute_primitive_vars_kernelPdS_S_S_iiiiiiiiiiS_S_S_iS_iiiPiS_S_S_S_iiS_dS_S_S_iPciiS_iiddddii_param_25,
	.param .u64 .ptr .align 1 _Z29compute_primitive_vars_kernelPdS_S_S_iiiiiiiiiiS_S_S_iS_iiiPiS_S_S_S_iiS_dS_S_S_iPciiS_iiddddii_param_26,
	.param .u32 _Z29compute_primitive_vars_kernelPdS_S_S_iiiiiiiiiiS_S_S_iS_iiiPiS_S_S_S_iiS_dS_S_S_iPciiS_iiddddii_param_27,
	.param .u32 _Z29compute_primitive_vars_kernelPdS_S_S_iiiiiiiiiiS_S_S_iS_iiiPiS_S_S_S_iiS_dS_S_S_iPciiS_iiddddii_param_28,
	.param .u64 .ptr .align 1 _Z29compute_primitive_vars_kernelPdS_S_S_iiiiiiiiiiS_S_S_iS_iiiPiS_S_S_S_iiS_dS_S_S_iPciiS_iiddddii_param_29,
	.param .f64 _Z29compute_primitive_vars_kernelPdS_S_S_iiiiiiiiiiS_S_S_iS_iiiPiS_S_S_S_iiS_dS_S_S_iPciiS_iiddddii_param_30,
	.param .u64 .ptr .align 1 _Z29compute_primitive_vars_kernelPdS_S_S_iiiiiiiiiiS_S_S_iS_iiiPiS_S_S_S_iiS_dS_S_S_iPciiS_iiddddii_param_31,
	.param .u64 .ptr .align 1 _Z29compute_primitive_vars_kernelPdS_S_S_iiiiiiiiiiS_S_S_iS_iiiPiS_S_S_S_iiS_dS_S_S_iPciiS_iiddddii_param_32,
	.param .u64 .ptr .align 1 _Z29compute_primitive_vars_kernelPdS_S_S_iiiiiiiiiiS_S_S_iS_iiiPiS_S_S_S_iiS_dS_S_S_iPciiS_iiddddii_param_33,
	.param .u32 _Z29compute_primitive_vars_kernelPdS_S_S_iiiiiiiiiiS_S_S_iS_iiiPiS_S_S_S_iiS_dS_S_S_iPciiS_iiddddii_param_34,
	.param .u64 .ptr .align 1 _Z29compute_primitive_vars_kernelPdS_S_S_iiiiiiiiiiS_S_S_iS_iiiPiS_S_S_S_iiS_dS_S_S_iPciiS_iiddddii_param_35,
	.param .u32 _Z29compute_primitive_vars_kernelPdS_S_S_iiiiiiiiiiS_S_S_iS_iiiPiS_S_S_S_iiS_dS_S_S_iPciiS_iiddddii_param_36,
	.param .u32 _Z29compute_primitive_vars_kernelPdS_S_S_iiiiiiiiiiS_S_S_iS_iiiPiS_S_S_S_iiS_dS_S_S_iPciiS_iiddddii_param_37,
	.param .u64 .ptr .align 1 _Z29compute_primitive_vars_kernelPdS_S_S_iiiiiiiiiiS_S_S_iS_iiiPiS_S_S_S_iiS_dS_S_S_iPciiS_iiddddii_param_38,
	.param .u32 _Z29compute_primitive_vars_kernelPdS_S_S_iiiiiiiiiiS_S_S_iS_iiiPiS_S_S_S_iiS_dS_S_S_iPciiS_iiddddii_param_39,
	.param .u32 _Z29compute_primitive_vars_kernelPdS_S_S_iiiiiiiiiiS_S_S_iS_iiiPiS_S_S_S_iiS_dS_S_S_iPciiS_iiddddii_param_40,
	.param .f64 _Z29compute_primitive_vars_kernelPdS_S_S_iiiiiiiiiiS_S_S_iS_iiiPiS_S_S_S_iiS_dS_S_S_iPciiS_iiddddii_param_41,
	.param .f64 _Z29compute_primitive_vars_kernelPdS_S_S_iiiiiiiiiiS_S_S_iS_iiiPiS_S_S_S_iiS_dS_S_S_iPciiS_iiddddii_param_42,
	.param .f64 _Z29compute_primitive_vars_kernelPdS_S_S_iiiiiiiiiiS_S_S_iS_iiiPiS_S_S_S_iiS_dS_S_S_iPciiS_iiddddii_param_43,
	.param .f64 _Z29compute_primitive_vars_kernelPdS_S_S_iiiiiiiiiiS_S_S_iS_iiiPiS_S_S_S_iiS_dS_S_S_iPciiS_iiddddii_param_44,
	.param .u32 _Z29compute_primitive_vars_kernelPdS_S_S_iiiiiiiiiiS_S_S_iS_iiiPiS_S_S_S_iiS_dS_S_S_iPciiS_iiddddii_param_45,
	.param .u32 _Z29compute_primitive_vars_kernelPdS_S_S_iiiiiiiiiiS_S_S_iS_iiiPiS_S_S_S_iiS_dS_S_S_iPciiS_iiddddii_param_46
)
{
	.reg .pred 	%p<3>;
	.reg .b32 	%r<72>;
	.reg .b32 	%f<3>;
	.reg .b64 	%rd<55>;
	.reg .b64 	%fd<43>;

	ld.param.u64 	%rd5, [_Z29compute_primitive_vars_kernelPdS_S_S_iiiiiiiiiiS_S_S_iS_iiiPiS_S_S_S_iiS_dS_S_S_iPciiS_iiddddii_param_0];
	ld.param.u64 	%rd6, [_Z29compute_primitive_vars_kernelPdS_S_S_iiiiiiiiiiS_S_S_iS_iiiPiS_S_S_S_iiS_dS_S_S_iPciiS_iiddddii_param_1];
	ld.param.u64 	%rd7, [_Z29compute_primitive_vars_kernelPdS_S_S_iiiiiiiiiiS_S_S_iS_iiiPiS_S_S_S_iiS_dS_S_S_iPciiS_iiddddii_param_2];
	ld.param.u64 	%rd14, [_Z29compute_primitive_vars_kernelPdS_S_S_iiiiiiiiiiS_S_S_iS_iiiPiS_S_S_S_iiS_dS_S_S_iPciiS_iiddddii_param_3];
	ld.param.u32 	%r21, [_Z29compute_primitive_vars_kernelPdS_S_S_iiiiiiiiiiS_S_S_iS_iiiPiS_S_S_S_iiS_dS_S_S_iPciiS_iiddddii_param_4];
	ld.param.u32 	%r5, [_Z29compute_primitive_vars_kernelPdS_S_S_iiiiiiiiiiS_S_S_iS_iiiPiS_S_S_S_iiS_dS_S_S_iPciiS_iiddddii_param_5];
	ld.param.u32 	%r6, [_Z29compute_primitive_vars_kernelPdS_S_S_iiiiiiiiiiS_S_S_iS_iiiPiS_S_S_S_iiS_dS_S_S_iPciiS_iiddddii_param_7];
	ld.param.u32 	%r7, [_Z29compute_primitive_vars_kernelPdS_S_S_iiiiiiiiiiS_S_S_iS_iiiPiS_S_S_S_iiS_dS_S_S_iPciiS_iiddddii_param_8];
	ld.param.u32 	%r12, [_Z29compute_primitive_vars_kernelPdS_S_S_iiiiiiiiiiS_S_S_iS_iiiPiS_S_S_S_iiS_dS_S_S_iPciiS_iiddddii_param_13];
	ld.param.u32 	%r13, [_Z29compute_primitive_vars_kernelPdS_S_S_iiiiiiiiiiS_S_S_iS_iiiPiS_S_S_S_iiS_dS_S_S_iPciiS_iiddddii_param_17];
	ld.param.u64 	%rd11, [_Z29compute_primitive_vars_kernelPdS_S_S_iiiiiiiiiiS_S_S_iS_iiiPiS_S_S_S_iiS_dS_S_S_iPciiS_iiddddii_param_18];
	ld.param.u32 	%r14, [_Z29compute_primitive_vars_kernelPdS_S_S_iiiiiiiiiiS_S_S_iS_iiiPiS_S_S_S_iiS_dS_S_S_iPciiS_iiddddii_param_19];
	ld.param.u32 	%r15, [_Z29compute_primitive_vars_kernelPdS_S_S_iiiiiiiiiiS_S_S_iS_iiiPiS_S_S_S_iiS_dS_S_S_iPciiS_iiddddii_param_20];
	ld.param.u32 	%r16, [_Z29compute_primitive_vars_kernelPdS_S_S_iiiiiiiiiiS_S_S_iS_iiiPiS_S_S_S_iiS_dS_S_S_iPciiS_iiddddii_param_21];
	ld.param.u64 	%rd12, [_Z29compute_primitive_vars_kernelPdS_S_S_iiiiiiiiiiS_S_S_iS_iiiPiS_S_S_S_iiS_dS_S_S_iPciiS_iiddddii_param_26];
	ld.param.u32 	%r17, [_Z29compute_primitive_vars_kernelPdS_S_S_iiiiiiiiiiS_S_S_iS_iiiPiS_S_S_S_iiS_dS_S_S_iPciiS_iiddddii_param_36];
	ld.param.u32 	%r18, [_Z29compute_primitive_vars_kernelPdS_S_S_iiiiiiiiiiS_S_S_iS_iiiPiS_S_S_S_iiS_dS_S_S_iPciiS_iiddddii_param_37];
	ld.param.u32 	%r19, [_Z29compute_primitive_vars_kernelPdS_S_S_iiiiiiiiiiS_S_S_iS_iiiPiS_S_S_S_iiS_dS_S_S_iPciiS_iiddddii_param_45];
	cvta.to.global.u64 	%rd1, %rd14;
	mov.u32 	%r22, %ctaid.x;
	mov.u32 	%r23, %ntid.x;
	mov.u32 	%r24, %tid.x;
	mad.lo.s32 	%r1, %r22, %r23, %r24;
	mul.lo.s32 	%r25, %r5, %r21;
	setp.ge.s32 	%p1, %r1, %r25;
	@%p1 bra 	$L__BB0_5;
	ld.param.u32 	%r70, [_Z29compute_primitive_vars_kernelPdS_S_S_iiiiiiiiiiS_S_S_iS_iiiPiS_S_S_S_iiS_dS_S_S_iPciiS_iiddddii_param_12];
	ld.param.u32 	%r69, [_Z29compute_primitive_vars_kernelPdS_S_S_iiiiiiiiiiS_S_S_iS_iiiPiS_S_S_S_iiS_dS_S_S_iPciiS_iiddddii_param_11];
	ld.param.u32 	%r67, [_Z29compute_primitive_vars_kernelPdS_S_S_iiiiiiiiiiS_S_S_iS_iiiPiS_S_S_S_iiS_dS_S_S_iPciiS_iiddddii_param_9];
	cvta.to.global.u64 	%rd15, %rd5;
	cvta.to.global.u64 	%rd16, %rd6;
	cvta.to.global.u64 	%rd17, %rd7;
	div.s32 	%r2, %r1, %r5;
	mul.lo.s32 	%r26, %r2, %r5;
	sub.s32 	%r3, %r1, %r26;
	mul.lo.s32 	%r27, %r70, %r5;
	mul.lo.s32 	%r4, %r27, %r2;
	add.s32 	%r28, %r69, -1;
	mad.lo.s32 	%r29, %r28, %r5, %r4;
	add.s32 	%r30, %r29, %r3;
	mul.wide.s32 	%rd18, %r30, 8;
	add.s64 	%rd19, %rd1, %rd18;
	ld.global.f64 	%fd1, [%rd19];
	add.s32 	%r31, %r6, -1;
	mad.lo.s32 	%r32, %r31, %r5, %r4;
	add.s32 	%r33, %r32, %r3;
	mul.wide.s32 	%rd20, %r33, 8;
	add.s64 	%rd2, %rd1, %rd20;
	ld.global.f64 	%fd9, [%rd2];
	div.rn.f64 	%fd10, %fd9, %fd1;
	mul.wide.s32 	%rd21, %r1, 8;
	add.s64 	%rd22, %rd15, %rd21;
	st.global.f64 	[%rd22], %fd10;
	add.s32 	%r34, %r7, -1;
	mad.lo.s32 	%r35, %r34, %r5, %r4;
	add.s32 	%r36, %r35, %r3;
	mul.wide.s32 	%rd23, %r36, 8;
	add.s64 	%rd3, %rd1, %rd23;
	ld.global.f64 	%fd11, [%rd3];
	div.rn.f64 	%fd12, %fd11, %fd1;
	add.s64 	%rd24, %rd16, %rd21;
	st.global.f64 	[%rd24], %fd12;
	add.s32 	%r37, %r67, -1;
	mad.lo.s32 	%r38, %r37, %r5, %r4;
	add.s32 	%r39, %r38, %r3;
	mul.wide.s32 	%rd25, %r39, 8;
	add.s64 	%rd4, %rd1, %rd25;
	ld.global.f64 	%fd13, [%rd4];
	div.rn.f64 	%fd14, %fd13, %fd1;
	add.s64 	%rd26, %rd17, %rd21;
	st.global.f64 	[%rd26], %fd14;
	setp.eq.s32 	%p2, %r12, 0;
	@%p2 bra 	$L__BB0_3;
	ld.global.f64 	%fd15, [%rd2];
	ld.global.f64 	%fd16, [%rd3];
	mul.f64 	%fd17, %fd16, %fd16;
	fma.rn.f64 	%fd18, %fd15, %fd15, %fd17;
	ld.global.f64 	%fd19, [%rd4];
	fma.rn.f64 	%fd42, %fd19, %fd19, %fd18;
	bra.uni 	$L__BB0_4;
$L__BB0_3:
	ld.global.f64 	%fd20, [%rd2];
	ld.global.f64 	%fd21, [%rd3];
	mul.f64 	%fd22, %fd21, %fd21;
	fma.rn.f64 	%fd42, %fd20, %fd20, %fd22;
$L__BB0_4:
	ld.param.u32 	%r71, [_Z29compute_primitive_vars_kernelPdS_S_S_iiiiiiiiiiS_S_S_iS_iiiPiS_S_S_S_iiS_dS_S_S_iPciiS_iiddddii_param_46];
	ld.param.f64 	%fd41, [_Z29compute_primitive_vars_kernelPdS_S_S_iiiiiiiiiiS_S_S_iS_iiiPiS_S_S_S_iiS_dS_S_S_iPciiS_iiddddii_param_44];
	ld.param.f64 	%fd40, [_Z29compute_primitive_vars_kernelPdS_S_S_iiiiiiiiiiS_S_S_iS_iiiPiS_S_S_S_iiS_dS_S_S_iPciiS_iiddddii_param_43];
	ld.param.f64 	%fd39, [_Z29compute_primitive_vars_kernelPdS_S_S_iiiiiiiiiiS_S_S_iS_iiiPiS_S_S_S_iiS_dS_S_S_iPciiS_iiddddii_param_42];
	ld.param.f64 	%fd38, [_Z29compute_primitive_vars_kernelPdS_S_S_iiiiiiiiiiS_S_S_iS_iiiPiS_S_S_S_iiS_dS_S_S_iPciiS_iiddddii_param_41];
	ld.param.u64 	%rd54, [_Z29compute_primitive_vars_kernelPdS_S_S_iiiiiiiiiiS_S_S_iS_iiiPiS_S_S_S_iiS_dS_S_S_iPciiS_iiddddii_param_38];
	ld.param.u64 	%rd53, [_Z29compute_primitive_vars_kernelPdS_S_S_iiiiiiiiiiS_S_S_iS_iiiPiS_S_S_S_iiS_dS_S_S_iPciiS_iiddddii_param_16];
	ld.param.u64 	%rd52, [_Z29compute_primitive_vars_kernelPdS_S_S_iiiiiiiiiiS_S_S_iS_iiiPiS_S_S_S_iiS_dS_S_S_iPciiS_iiddddii_param_15];
	ld.param.u64 	%rd51, [_Z29compute_primitive_vars_kernelPdS_S_S_iiiiiiiiiiS_S_S_iS_iiiPiS_S_S_S_iiS_dS_S_S_iPciiS_iiddddii_param_14];
	ld.param.u32 	%r68, [_Z29compute_primitive_vars_kernelPdS_S_S_iiiiiiiiiiS_S_S_iS_iiiPiS_S_S_S_iiS_dS_S_S_iPciiS_iiddddii_param_10];
	cvta.to.global.u64 	%rd27, %rd53;
	cvta.to.global.u64 	%rd28, %rd52;
	cvta.to.global.u64 	%rd29, %rd51;
	mul.wide.s32 	%rd30, %r1, 8;
	add.s64 	%rd31, %rd29, %rd30;
	div.rn.f64 	%fd23, %fd42, %fd1;
	mul.f64 	%fd24, %fd23, 0d3FE0000000000000;
	st.global.f64 	[%rd31], %fd24;
	add.s32 	%r40, %r68, -1;
	mad.lo.s32 	%r41, %r40, %r5, %r4;
	add.s32 	%r42, %r41, %r3;
	mul.wide.s32 	%rd32, %r42, 8;
	add.s64 	%rd33, %rd1, %rd32;
	ld.global.f64 	%fd25, [%rd33];
	sub.f64 	%fd26, %fd25, %fd24;
	add.s64 	%rd34, %rd28, %rd30;
	div.rn.f64 	%fd27, %fd26, %fd1;
	st.global.f64 	[%rd34], %fd27;
	cvta.to.global.u64 	%rd35, %rd11;
	add.s64 	%rd36, %rd35, %rd30;
	ld.global.f64 	%fd28, [%rd36];
	div.rn.f64 	%fd29, %fd1, %fd28;
	add.s32 	%r43, %r13, -1;
	mul.lo.s32 	%r44, %r19, %r43;
	add.s32 	%r45, %r44, %r1;
	mul.wide.s32 	%rd37, %r45, 8;
	add.s64 	%rd38, %rd27, %rd37;
	st.global.f64 	[%rd38], %fd29;
	mul.lo.s32 	%r46, %r15, %r14;
	div.s32 	%r47, %r1, %r46;
	rem.s32 	%r48, %r47, %r16;
	div.s32 	%r49, %r1, %r14;
	rem.s32 	%r50, %r49, %r15;
	mul.lo.s32 	%r51, %r49, %r14;
	sub.s32 	%r52, %r1, %r51;
	mul.lo.s32 	%r53, %r2, %r5;
	add.s32 	%r54, %r53, %r44;
	mul.lo.s32 	%r55, %r48, %r71;
	add.s32 	%r56, %r54, %r55;
	mul.lo.s32 	%r57, %r50, %r14;
	add.s32 	%r58, %r56, %r57;
	add.s32 	%r59, %r58, %r52;
	mul.wide.s32 	%rd39, %r59, 8;
	add.s64 	%rd40, %rd27, %rd39;
	ld.global.f64 	%fd30, [%rd40];
	add.s32 	%r60, %r55, %r53;
	add.s32 	%r61, %r60, %r57;
	add.s32 	%r62, %r61, %r52;
	mul.wide.s32 	%rd41, %r62, 8;
	add.s64 	%rd42, %rd28, %rd41;
	ld.global.f64 	%fd31, [%rd42];
	div.rn.f64 	%fd32, %fd31, %fd39;
	mul.f64 	%fd33, %fd40, %fd41;
	mul.f64 	%fd34, %fd33, %fd32;
	cvt.rn.f32.f64 	%f1, %fd34;
	sqrt.rn.f32 	%f2, %f1;
	cvt.f64.f32 	%fd35, %f2;
	mul.f64 	%fd36, %fd38, %fd30;
	add.s32 	%r63, %r18, -1;
	mad.lo.s32 	%r64, %r19, %r63, %r62;
	mul.wide.s32 	%rd43, %r64, 8;
	add.s64 	%rd44, %rd27, %rd43;
	st.global.f64 	[%rd44], %fd36;
	mul.f64 	%fd37, %fd39, %fd30;
	add.s32 	%r65, %r17, -1;
	mad.lo.s32 	%r66, %r19, %r65, %r62;
	mul.wide.s32 	%rd45, %r66, 8;
	add.s64 	%rd46, %rd27, %rd45;
	st.global.f64 	[%rd46], %fd37;
	cvta.to.global.u64 	%rd47, %rd12;
	add.s64 	%rd48, %rd47, %rd41;
	st.global.f64 	[%rd48], %fd32;
	cvta.to.global.u64 	%rd49, %rd54;
	add.s64 	%rd50, %rd49, %rd41;
	st.global.f64 	[%rd50], %fd35;
$L__BB0_5:
	ret;

}


// ===== COMPILED SASS (sm_100) =====

	.target	sm_100

	.elftype	@"ET_EXEC"


//--------------------- .note.nv.tkinfo           --------------------------
	.section	.note.nv.tkinfo,"",@"SHT_NOTE"
	.sectionflags	@"SHF_NOTE_NV_TKINFO"
	.tkinfo
        /*0018*/ 	.word	0x00000002
        /*0030*/ 	.string	""
        /*0030*/ 	.string	"ptxas"
        /*0030*/ 	.string	"Cuda compilation tools, release 13.0, V13.0.88"
        /*0030*/ 	.string	"Build cuda_13.0.r13.0/compiler.36424714_0"
        /*0030*/ 	.string	"-arch sm_100 -m 64 "



//--------------------- .note.nv.cuinfo           --------------------------
	.section	.note.nv.cuinfo,"",@"SHT_NOTE"
	.sectionflags	@"SHF_NOTE_NV_CUINFO"
        /*0018*/ 	.short	0x0002
        /*001a*/ 	.short	0x0064
        /*001c*/ 	.short	0x0082
	.zero		2


//--------------------- .nv.info                  --------------------------
	.section	.nv.info,"",@"SHT_CUDA_INFO"
	.align	4


	//----- nvinfo : EIATTR_REGCOUNT
	.align		4
        /*0000*/ 	.byte	0x04, 0x2f
        /*0002*/ 	.short	(.L_1 - .L_0)
	.align		4
.L_0:
        /*0004*/ 	.word	index@(_Z29compute_primitive_vars_kernelPdS_S_S_iiiiiiiiiiS_S_S_iS_iiiPiS_S_S_S_iiS_dS_S_S_iPciiS_iiddddii)
        /*0008*/ 	.word	0x00000022


	//----- nvinfo : EIATTR_FRAME_SIZE
	.align		4
.L_1:
        /*000c*/ 	.byte	0x04, 0x11
        /*000e*/ 	.short	(.L_3 - .L_2)
	.align		4
.L_2:
        /*0010*/ 	.word	index@($__internal_1_$__cuda_sm20_sqrt_rn_f32_slowpath)
        /*0014*/ 	.word	0x00000000


	//----- nvinfo : EIATTR_FRAME_SIZE
	.align		4
.L_3:
        /*0018*/ 	.byte	0x04, 0x11
        /*001a*/ 	.short	(.L_5 - .L_4)
	.align		4
.L_4:
        /*001c*/ 	.word	index@($__internal_0_$__cuda_sm20_div_rn_f64_full)
        /*0020*/ 	.word	0x00000000


	//----- nvinfo : EIATTR_FRAME_SIZE
	.align		4
.L_5:
        /*0024*/ 	.byte	0x04, 0x11
        /*0026*/ 	.short	(.L_7 - .L_6)
	.align		4
.L_6:
        /*0028*/ 	.word	index@(_Z29compute_primitive_vars_kernelPdS_S_S_iiiiiiiiiiS_S_S_iS_iiiPiS_S_S_S_iiS_dS_S_S_iPciiS_iiddddii)
        /*002c*/ 	.word	0x00000000


	//----- nvinfo : EIATTR_MIN_STACK_SIZE
	.align		4
.L_7:
        /*0030*/ 	.byte	0x04, 0x12
        /*0032*/ 	.short	(.L_9 - .L_8)
	.align		4
.L_8:
        /*0034*/ 	.word	index@(_Z29compute_primitive_vars_kernelPdS_S_S_iiiiiiiiiiS_S_S_iS_iiiPiS_S_S_S_iiS_dS_S_S_iPciiS_iiddddii)
        /*0038*/ 	.word	0x00000000
.L_9:


//--------------------- .nv.compat                --------------------------
	.section	.nv.compat,"",@"SHT_CUDA_COMPAT_INFO"
	.align	4
        /*0000*/ 	.byte	0x02, 0x09, 0x00, 0x00, 0x02, 0x02, 0x01, 0x00, 0x02, 0x05, 0x05, 0x00, 0x03, 0x07, 0x01, 0x01
        /*0010*/ 	.byte	0x02, 0x03, 0x00, 0x00, 0x02, 0x06, 0x01, 0x00, 0x04, 0x0b, 0x08, 0x00, 0x01, 0x00, 0x00, 0x00
        /*0020*/ 	.byte	0x00, 0x00, 0x00, 0x00


//--------------------- .nv.info._Z29compute_primitive_vars_kernelPdS_S_S_iiiiiiiiiiS_S_S_iS_iiiPiS_S_S_S_iiS_dS_S_S_iPciiS_iiddddii --------------------------
	.section	.nv.info._Z29compute_primitive_vars_kernelPdS_S_S_iiiiiiiiiiS_S_S_iS_iiiPiS_S_S_S_iiS_dS_S_S_iPciiS_iiddddii,"",@"SHT_CUDA_INFO"
	.sectionflags	@""
	.align	4


	//----- nvinfo : EIATTR_CUDA_API_VERSION
	.align		4
        /*0000*/ 	.byte	0x04, 0x37
        /*0002*/ 	.short	(.L_11 - .L_10)
.L_10:
        /*0004*/ 	.word	0x00000082


	//----- nvinfo : EIATTR_KPARAM_INFO
	.align		4
.L_11:
        /*0008*/ 	.byte	0x04, 0x17
        /*000a*/ 	.short	(.L_13 - .L_12)
.L_12:
        /*000c*/ 	.word	0x00000000
        /*0010*/ 	.short	0x002e
        /*0012*/ 	.short	0x0124
        /*0014*/ 	.byte	0x00, 0xf0, 0x11, 0x00


	//----- nvinfo : EIATTR_KPARAM_INFO
	.align		4
.L_13:
        /*0018*/ 	.byte	0x04, 0x17
        /*001a*/ 	.short	(.L_15 - .L_14)
.L_14:
        /*001c*/ 	.word	0x00000000
        /*0020*/ 	.short	0x002d
        /*0022*/ 	.short	0x0120
        /*0024*/ 	.byte	0x00, 0xf0, 0x11, 0x00


	//----- nvinfo : EIATTR_KPARAM_INFO
	.align		4
.L_15:
        /*0028*/ 	.byte	0x04, 0x17
        /*002a*/ 	.short	(.L_17 - .L_16)
.L_16:
        /*002c*/ 	.word	0x00000000
        /*0030*/ 	.short	0x002c
        /*0032*/ 	.short	0x0118
        /*0034*/ 	.byte	0x00, 0xf0, 0x21, 0x00


	//----- nvinfo : EIATTR_KPARAM_INFO
	.align		4
.L_17:
        /*0038*/ 	.byte	0x04, 0x17
        /*003a*/ 	.short	(.L_19 - .L_18)
.L_18:
        /*003c*/ 	.word	0x00000000
        /*0040*/ 	.short	0x002b
        /*0042*/ 	.short	0x0110
        /*0044*/ 	.byte	0x00, 0xf0, 0x21, 0x00


	//----- nvinfo : EIATTR_KPARAM_INFO
	.align		4
.L_19:
        /*0048*/ 	.byte	0x04, 0x17
        /*004a*/ 	.short	(.L_21 - .L_20)
.L_20:
        /*004c*/ 	.word	0x00000000
        /*0050*/ 	.short	0x002a
        /*0052*/ 	.short	0x0108
        /*0054*/ 	.byte	0x00, 0xf0, 0x21, 0x00


	//----- nvinfo : EIATTR_KPARAM_INFO
	.align		4
.L_21:
        /*0058*/ 	.byte	0x04, 0x17
        /*005a*/ 	.short	(.L_23 - .L_22)
.L_22:
        /*005c*/ 	.word	0x00000000
        /*0060*/ 	.short	0x0029
        /*0062*/ 	.short	0x0100
        /*0064*/ 	.byte	0x00, 0xf0, 0x21, 0x00


	//----- nvinfo : EIATTR_KPARAM_INFO
	.align		4
.L_23:
        /*0068*/ 	.byte	0x04, 0x17
        /*006a*/ 	.short	(.L_25 - .L_24)
.L_24:
        /*006c*/ 	.word	0x00000000
        /*0070*/ 	.short	0x0028
        /*0072*/ 	.short	0x00fc
        /*0074*/ 	.byte	0x00, 0xf0, 0x11, 0x00


	//----- nvinfo : EIATTR_KPARAM_INFO
	.align		4
.L_25:
        /*0078*/ 	.byte	0x04, 0x17
        /*007a*/ 	.short	(.L_27 - .L_26)
.L_26:
        /*007c*/ 	.word	0x00000000
        /*0080*/ 	.short	0x0027
        /*0082*/ 	.short	0x00f8
        /*0084*/ 	.byte	0x00, 0xf0, 0x11, 0x00


	//----- nvinfo : EIATTR_KPARAM_INFO
	.align		4
.L_27:
        /*0088*/ 	.byte	0x04, 0x17
        /*008a*/ 	.short	(.L_29 - .L_28)
.L_28:
        /*008c*/ 	.word	0x00000000
        /*0090*/ 	.short	0x0026
        /*0092*/ 	.short	0x00f0
        /*0094*/ 	.byte	0x00, 0xf5, 0x21, 0x00


	//----- nvinfo : EIATTR_KPARAM_INFO
	.align		4
.L_29:
        /*0098*/ 	.byte	0x04, 0x17
        /*009a*/ 	.short	(.L_31 - .L_30)
.L_30:
        /*009c*/ 	.word	0x00000000
        /*00a0*/ 	.short	0x0025
        /*00a2*/ 	.short	0x00ec
        /*00a4*/ 	.byte	0x00, 0xf0, 0x11, 0x00


	//----- nvinfo : EIATTR_KPARAM_INFO
	.align		4
.L_31:
        /*00a8*/ 	.byte	0x04, 0x17
        /*00aa*/ 	.short	(.L_33 - .L_32)
.L_32:
        /*00ac*/ 	.word	0x00000000
        /*00b0*/ 	.short	0x0024
        /*00b2*/ 	.short	0x00e8
        /*00b4*/ 	.byte	0x00, 0xf0, 0x11, 0x00


	//----- nvinfo : EIATTR_KPARAM_INFO
	.align		4
.L_33:
        /*00b8*/ 	.byte	0x04, 0x17
        /*00ba*/ 	.short	(.L_35 - .L_34)
.L_34:
        /*00bc*/ 	.word	0x00000000
        /*00c0*/ 	.short	0x0023
        /*00c2*/ 	.short	0x00e0
        /*00c4*/ 	.byte	0x00, 0xf5, 0x21, 0x00


	//----- nvinfo : EIATTR_KPARAM_INFO
	.align		4
.L_35:
        /*00c8*/ 	.byte	0x04, 0x17
        /*00ca*/ 	.short	(.L_37 - .L_36)
.L_36:
        /*00cc*/ 	.word	0x00000000
        /*00d0*/ 	.short	0x0022
        /*00d2*/ 	.short	0x00d8
        /*00d4*/ 	.byte	0x00, 0xf0, 0x11, 0x00


	//----- nvinfo : EIATTR_KPARAM_INFO
	.align		4
.L_37:
        /*00d8*/ 	.byte	0x04, 0x17
        /*00da*/ 	.short	(.L_39 - .L_38)
.L_38:
        /*00dc*/ 	.word	0x00000000
        /*00e0*/ 	.short	0x0021
        /*00e2*/ 	.short	0x00d0
        /*00e4*/ 	.byte	0x00, 0xf5, 0x21, 0x00


	//----- nvinfo : EIATTR_KPARAM_INFO
	.align		4
.L_39:
        /*00e8*/ 	.byte	0x04, 0x17
        /*00ea*/ 	.short	(.L_41 - .L_40)
.L_40:
        /*00ec*/ 	.word	0x00000000
        /*00f0*/ 	.short	0x0020
        /*00f2*/ 	.short	0x00c8
        /*00f4*/ 	.byte	0x00, 0xf5, 0x21, 0x00


	//----- nvinfo : EIATTR_KPARAM_INFO
	.align		4
.L_41:
        /*00f8*/ 	.byte	0x04, 0x17
        /*00fa*/ 	.short	(.L_43 - .L_42)
.L_42:
        /*00fc*/ 	.word	0x00000000
        /*0100*/ 	.short	0x001f
        /*0102*/ 	.short	0x00c0
        /*0104*/ 	.byte	0x00, 0xf5, 0x21, 0x00


	//----- nvinfo : EIATTR_KPARAM_INFO
	.align		4
.L_43:
        /*0108*/ 	.byte	0x04, 0x17
        /*010a*/ 	.short	(.L_45 - .L_44)
.L_44:
        /*010c*/ 	.word	0x00000000
        /*0110*/ 	.short	0x001e
        /*0112*/ 	.short	0x00b8
        /*0114*/ 	.byte	0x00, 0xf0, 0x21, 0x00


	//----- nvinfo : EIATTR_KPARAM_INFO
	.align		4
.L_45:
        /*0118*/ 	.byte	0x04, 0x17
        /*011a*/ 	.short	(.L_47 - .L_46)
.L_46:
        /*011c*/ 	.word	0x00000000
        /*0120*/ 	.short	0x001d
        /*0122*/ 	.short	0x00b0
        /*0124*/ 	.byte	0x00, 0xf5, 0x21, 0x00


	//----- nvinfo : EIATTR_KPARAM_INFO
	.align		4
.L_47:
        /*0128*/ 	.byte	0x04, 0x17
        /*012a*/ 	.short	(.L_49 - .L_48)
.L_48:
        /*012c*/ 	.word	0x00000000
        /*0130*/ 	.short	0x001c
        /*0132*/ 	.short	0x00ac
        /*0134*/ 	.byte	0x00, 0xf0, 0x11, 0x00


	//----- nvinfo : EIATTR_KPARAM_INFO
	.align		4
.L_49:
        /*0138*/ 	.byte	0x04, 0x17
        /*013a*/ 	.short	(.L_51 - .L_50)
.L_50:
        /*013c*/ 	.word	0x00000000
        /*0140*/ 	.short	0x001b
        /*0142*/ 	.short	0x00a8
        /*0144*/ 	.byte	0x00, 0xf0, 0x11, 0x00


	//----- nvinfo : EIATTR_KPARAM_INFO
	.align		4
.L_51:
        /*0148*/ 	.byte	0x04, 0x17
        /*014a*/ 	.short	(.L_53 - .L_52)
.L_52:
        /*014c*/ 	.word	0x00000000
        /*0150*/ 	.short	0x001a
        /*0152*/ 	.short	0x00a0
        /*0154*/ 	.byte	0x00, 0xf5, 0x21, 0x00


	//----- nvinfo : EIATTR_KPARAM_INFO
	.align		4
.L_53:
        /*0158*/ 	.byte	0x04, 0x17
        /*015a*/ 	.short	(.L_55 - .L_54)
.L_54:
        /*015c*/ 	.word	0x00000000
        /*0160*/ 	.short	0x0019
        /*0162*/ 	.short	0x0098
        /*0164*/ 	.byte	0x00, 0xf5, 0x21, 0x00


	//----- nvinfo : EIATTR_KPARAM_INFO
	.align		4
.L_55:
        /*0168*/ 	.byte	0x04, 0x17
        /*016a*/ 	.short	(.L_57 - .L_56)
.L_56:
        /*016c*/ 	.word	0x00000000
        /*0170*/ 	.short	0x0018
        /*0172*/ 	.short	0x0090
        /*0174*/ 	.byte	0x00, 0xf5, 0x21, 0x00


	//----- nvinfo : EIATTR_KPARAM_INFO
	.align		4
.L_57:
        /*0178*/ 	.byte	0x04, 0x17
        /*017a*/ 	.short	(.L_59 - .L_58)
.L_58:
        /*017c*/ 	.word	0x00000000
        /*0180*/ 	.short	0x0017
        /*0182*/ 	.short	0x0088
        /*0184*/ 	.byte	0x00, 0xf5, 0x21, 0x00


	//----- nvinfo : EIATTR_KPARAM_INFO
	.align		4
.L_59:
        /*0188*/ 	.byte	0x04, 0x17
        /*018a*/ 	.short	(.L_61 - .L_60)
.L_60:
        /*018c*/ 	.word	0x00000000
        /*0190*/ 	.short	0x0016
        /*0192*/ 	.short	0x0080
        /*0194*/ 	.byte	0x00, 0xf5, 0x21, 0x00


	//----- nvinfo : EIATTR_KPARAM_INFO
	.align		4
.L_61:
        /*0198*/ 	.byte	0x04, 0x17
        /*019a*/ 	.short	(.L_63 - .L_62)
.L_62:
        /*019c*/ 	.word	0x00000000
        /*01a0*/ 	.short	0x0015
        /*01a2*/ 	.short	0x0078
        /*01a4*/ 	.byte	0x00, 0xf0, 0x11, 0x00


	//----- nvinfo : EIATTR_KPARAM_INFO
	.align		4
.L_63:
        /*01a8*/ 	.byte	0x04, 0x17
        /*01aa*/ 	.short	(.L_65 - .L_64)
.L_64:
        /*01ac*/ 	.word	0x00000000
        /*01b0*/ 	.short	0x0014
        /*01b2*/ 	.short	0x0074
        /*01b4*/ 	.byte	0x00, 0xf0, 0x11, 0x00


	//----- nvinfo : EIATTR_KPARAM_INFO
	.align		4
.L_65:
        /*01b8*/ 	.byte	0x04, 0x17
        /*01ba*/ 	.short	(.L_67 - .L_66)
.L_66:
        /*01bc*/ 	.word	0x00000000
        /*01c0*/ 	.short	0x0013
        /*01c2*/ 	.short	0x0070
        /*01c4*/ 	.byte	0x00, 0xf0, 0x11, 0x00


	//----- nvinfo : EIATTR_KPARAM_INFO
	.align		4
.L_67:
        /*01c8*/ 	.byte	0x04, 0x17
        /*01ca*/ 	.short	(.L_69 - .L_68)
.L_68:
        /*01cc*/ 	.word	0x00000000
        /*01d0*/ 	.short	0x0012
        /*01d2*/ 	.short	0x0068
        /*01d4*/ 	.byte	0x00, 0xf5, 0x21, 0x00


	//----- nvinfo : EIATTR_KPARAM_INFO
	.align		4
.L_69:
        /*01d8*/ 	.byte	0x04, 0x17
        /*01da*/ 	.short	(.L_71 - .L_70)
.L_70:
        /*01dc*/ 	.word	0x00000000
        /*01e0*/ 	.short	0x0011
        /*01e2*/ 	.short	0x0060
        /*01e4*/ 	.byte	0x00, 0xf0, 0x11, 0x00


	//----- nvinfo : EIATTR_KPARAM_INFO
	.align		4
.L_71:
        /*01e8*/ 	.byte	0x04, 0x17
        /*01ea*/ 	.short	(.L_73 - .L_72)
.L_72:
        /*01ec*/ 	.word	0x00000000
        /*01f0*/ 	.short	0x0010
        /*01f2*/ 	.short	0x0058
        /*01f4*/ 	.byte	0x00, 0xf5, 0x21, 0x00


	//----- nvinfo : EIATTR_KPARAM_INFO
	.align		4
.L_73:
        /*01f8*/ 	.byte	0x04, 0x17
        /*01fa*/ 	.short	(.L_75 - .L_74)
.L_74:
        /*01fc*/ 	.word	0x00000000
        /*0200*/ 	.short	0x000f
        /*0202*/ 	.short	0x0050
        /*0204*/ 	.byte	0x00, 0xf5, 0x21, 0x00


	//----- nvinfo : EIATTR_KPARAM_INFO
	.align		4
.L_75:
        /*0208*/ 	.byte	0x04, 0x17
        /*020a*/ 	.short	(.L_77 - .L_76)
.L_76:
        /*020c*/ 	.word	0x00000000
        /*0210*/ 	.short	0x000e
        /*0212*/ 	.short	0x0048
        /*0214*/ 	.byte	0x00, 0xf5, 0x21, 0x00


	//----- nvinfo : EIATTR_KPARAM_INFO
	.align		4
.L_77:
        /*0218*/ 	.byte	0x04, 0x17
        /*021a*/ 	.short	(.L_79 - .L_78)
.L_78:
        /*021c*/ 	.word	0x00000000
        /*0220*/ 	.short	0x000d
        /*0222*/ 	.short	0x0044
        /*0224*/ 	.byte	0x00, 0xf0, 0x11, 0x00


	//----- nvinfo : EIATTR_KPARAM_INFO
	.align		4
.L_79:
        /*0228*/ 	.byte	0x04, 0x17
        /*022a*/ 	.short	(.L_81 - .L_80)
.L_80:
        /*022c*/ 	.word	0x00000000
        /*0230*/ 	.short	0x000c
        /*0232*/ 	.short	0x0040
        /*0234*/ 	.byte	0x00, 0xf0, 0x11, 0x00


	//----- nvinfo : EIATTR_KPARAM_INFO
	.align		4
.L_81:
        /*0238*/ 	.byte	0x04, 0x17
        /*023a*/ 	.short	(.L_83 - .L_82)
.L_82:
        /*023c*/ 	.word	0x00000000
        /*0240*/ 	.short	0x000b
        /*0242*/ 	.short	0x003c
        /*0244*/ 	.byte	0x00, 0xf0, 0x11, 0x00


	//----- nvinfo : EIATTR_KPARAM_INFO
	.align		4
.L_83:
        /*0248*/ 	.byte	0x04, 0x17
        /*024a*/ 	.short	(.L_85 - .L_84)
.L_84:
        /*024c*/ 	.word	0x00000000
        /*0250*/ 	.short	0x000a
        /*0252*/ 	.short	0x0038
        /*0254*/ 	.byte	0x00, 0xf0, 0x11, 0x00


	//----- nvinfo : EIATTR_KPARAM_INFO
	.align		4
.L_85:
        /*0258*/ 	.byte	0x04, 0x17
        /*025a*/ 	.short	(.L_87 - .L_86)
.L_86:
        /*025c*/ 	.word	0x00000000
        /*0260*/ 	.short	0x0009
        /*0262*/ 	.short	0x0034
        /*0264*/ 	.byte	0x00, 0xf0, 0x11, 0x00


	//----- nvinfo : EIATTR_KPARAM_INFO
	.align		4
.L_87:
        /*0268*/ 	.byte	0x04, 0x17
        /*026a*/ 	.short	(.L_89 - .L_88)
.L_88:
        /*026c*/ 	.word	0x00000000
        /*0270*/ 	.short	0x0008
        /*0272*/ 	.short	0x0030
        /*0274*/ 	.byte	0x00, 0xf0, 0x11, 0x00


	//----- nvinfo : EIATTR_KPARAM_INFO
	.align		4
.L_89:
        /*0278*/ 	.byte	0x04, 0x17
        /*027a*/ 	.short	(.L_91 - .L_90)
.L_90:
        /*027c*/ 	.word	0x00000000
        /*0280*/ 	.short	0x0007
        /*0282*/ 	.short	0x002c
        /*0284*/ 	.byte	0x00, 0xf0, 0x11, 0x00


	//----- nvinfo : EIATTR_KPARAM_INFO
	.align		4
.L_91:
        /*0288*/ 	.byte	0x04, 0x17
        /*028a*/ 	.short	(.L_93 - .L_92)
.L_92:
        /*028c*/ 	.word	0x00000000
        /*0290*/ 	.short	0x0006
        /*0292*/ 	.short	0x0028
        /*0294*/ 	.byte	0x00, 0xf0, 0x11, 0x00


	//----- nvinfo : EIATTR_KPARAM_INFO
	.align		4
.L_93:
        /*0298*/ 	.byte	0x04, 0x17
        /*029a*/ 	.short	(.L_95 - .L_94)
.L_94:
        /*029c*/ 	.word	0x00000000
        /*02a0*/ 	.short	0x0005
        /*02a2*/ 	.short	0x0024
        /*02a4*/ 	.byte	0x00, 0xf0, 0x11, 0x00


	//----- nvinfo : EIATTR_KPARAM_INFO
	.align		4
.L_95:
        /*02a8*/ 	.byte	0x04, 0x17
        /*02aa*/ 	.short	(.L_97 - .L_96)
.L_96:
        /*02ac*/ 	.word	0x00000000
        /*02b0*/ 	.short	0x0004
        /*02b2*/ 	.short	0x0020
        /*02b4*/ 	.byte	0x00, 0xf0, 0x11, 0x00


	//----- nvinfo : EIATTR_KPARAM_INFO
	.align		4
.L_97:
        /*02b8*/ 	.byte	0x04, 0x17
        /*02ba*/ 	.short	(.L_99 - .L_98)
.L_98:
        /*02bc*/ 	.word	0x00000000
        /*02c0*/ 	.short	0x0003
        /*02c2*/ 	.short	0x0018
        /*02c4*/ 	.byte	0x00, 0xf5, 0x21, 0x00


	//----- nvinfo : EIATTR_KPARAM_INFO
	.align		4
.L_99:
        /*02c8*/ 	.byte	0x04, 0x17
        /*02ca*/ 	.short	(.L_101 - .L_100)
.L_100:
        /*02cc*/ 	.word	0x00000000
        /*02d0*/ 	.short	0x0002
        /*02d2*/ 	.short	0x0010
        /*02d4*/ 	.byte	0x00, 0xf5, 0x21, 0x00


	//----- nvinfo : EIATTR_KPARAM_INFO
	.align		4
.L_101:
        /*02d8*/ 	.byte	0x04, 0x17
        /*02da*/ 	.short	(.L_103 - .L_102)
.L_102:
        /*02dc*/ 	.word	0x00000000
        /*02e0*/ 	.short	0x0001
        /*02e2*/ 	.short	0x0008
        /*02e4*/ 	.byte	0x00, 0xf5, 0x21, 0x00


	//----- nvinfo : EIATTR_KPARAM_INFO
	.align		4
.L_103:
        /*02e8*/ 	.byte	0x04, 0x17
        /*02ea*/ 	.short	(.L_105 - .L_104)
.L_104:
        /*02ec*/ 	.word	0x00000000
        /*02f0*/ 	.short	0x0000
        /*02f2*/ 	.short	0x0000
        /*02f4*/ 	.byte	0x00, 0xf5, 0x21, 0x00


	//----- nvinfo : EIATTR_SPARSE_MMA_MASK
	.align		4
.L_105:
        /*02f8*/ 	.byte	0x03, 0x50
        /*02fa*/ 	.short	0x0000


	//----- nvinfo : EIATTR_MAXREG_COUNT
	.align		4
        /*02fc*/ 	.byte	0x03, 0x1b
        /*02fe*/ 	.short	0x00ff


	//----- nvinfo : EIATTR_MERCURY_ISA_VERSION
	.align		4
        /*0300*/ 	.byte	0x03, 0x5f
        /*0302*/ 	.short	0x0101


	//----- nvinfo : EIATTR_VRC_CTA_INIT_COUNT
	.align		4
        /*0304*/ 	.byte	0x02, 0x4a
	.zero		1
	.zero		1


	//----- nvinfo : EIATTR_EXIT_INSTR_OFFSETS
	.align		4
        /*0308*/ 	.byte	0x04, 0x1c
        /*030a*/ 	.short	(.L_107 - .L_106)


	//   ....[0]....
.L_106:
        /*030c*/ 	.word	0x00000080


	//   ....[1]....
        /*0310*/ 	.word	0x00001b20


	//----- nvinfo : EIATTR_CRS_STACK_SIZE
	.align		4
.L_107:
        /*0314*/ 	.byte	0x04, 0x1e
        /*0316*/ 	.short	(.L_109 - .L_108)
.L_108:
        /*0318*/ 	.word	0x00000000


	//----- nvinfo : EIATTR_CBANK_PARAM_SIZE
	.align		4
.L_109:
        /*031c*/ 	.byte	0x03, 0x19
        /*031e*/ 	.short	0x0128


	//----- nvinfo : EIATTR_PARAM_CBANK
	.align		4
        /*0320*/ 	.byte	0x04, 0x0a
        /*0322*/ 	.short	(.L_111 - .L_110)
	.align		4
.L_110:
        /*0324*/ 	.word	index@(.nv.constant0._Z29compute_primitive_vars_kernelPdS_S_S_iiiiiiiiiiS_S_S_iS_iiiPiS_S_S_S_iiS_dS_S_S_iPciiS_iiddddii)
        /*0328*/ 	.short	0x0380
        /*032a*/ 	.short	0x0128


	//----- nvinfo : EIATTR_SW_WAR
	.align		4
.L_111:
        /*032c*/ 	.byte	0x04, 0x36
        /*032e*/ 	.short	(.L_113 - .L_112)
.L_112:
        /*0330*/ 	.word	0x00000008
.L_113:


//--------------------- .nv.callgraph             --------------------------
	.section	.nv.callgraph,"",@"SHT_CUDA_CALLGRAPH"
	.align	4
	.sectionentsize	8
	.align		4
        /*0000*/ 	.word	0x00000000
	.align		4
        /*0004*/ 	.word	0xffffffff
	.align		4
        /*0008*/ 	.word	0x00000000
	.align		4
        /*000c*/ 	.word	0xfffffffe
	.align		4
        /*0010*/ 	.word	0x00000000
	.align		4
        /*0014*/ 	.word	0xfffffffd
	.align		4
        /*0018*/ 	.word	0x00000000
	.align		4
        /*001c*/ 	.word	0xfffffffc


//--------------------- .text._Z29compute_primitive_vars_kernelPdS_S_S_iiiiiiiiiiS_S_S_iS_iiiPiS_S_S_S_iiS_dS_S_S_iPciiS_iiddddii --------------------------
	.section	.text._Z29compute_primitive_vars_kernelPdS_S_S_iiiiiiiiiiS_S_S_iS_iiiPiS_S_S_S_iiS_dS_S_S_iPciiS_iiddddii,"ax",@progbits
	.align	128
        .global         _Z29compute_primitive_vars_kernelPdS_S_S_iiiiiiiiiiS_S_S_iS_iiiPiS_S_S_S_iiS_dS_S_S_iPciiS_iiddddii
        .type           _Z29compute_primitive_vars_kernelPdS_S_S_iiiiiiiiiiS_S_S_iS_iiiPiS_S_S_S_iiS_dS_S_S_iPciiS_iiddddii,@function
        .size           _Z29compute_primitive_vars_kernelPdS_S_S_iiiiiiiiiiS_S_S_iS_iiiPiS_S_S_S_iiS_dS_S_S_iPciiS_iiddddii,(.L_x_25 - _Z29compute_primitive_vars_kernelPdS_S_S_iiiiiiiiiiS_S_S_iS_iiiPiS_S_S_S_iiS_dS_S_S_iPciiS_iiddddii)
        .other          _Z29compute_primitive_vars_kernelPdS_S_S_iiiiiiiiiiS_S_S_iS_iiiPiS_S_S_S_iiS_dS_S_S_iPciiS_iiddddii,@"STO_CUDA_ENTRY STV_DEFAULT"
_Z29compute_primitive_vars_kernelPdS_S_S_iiiiiiiiiiS_S_S_iS_iiiPiS_S_S_S_iiS_dS_S_S_iPciiS_iiddddii:
.text._Z29compute_primitive_vars_kernelPdS_S_S_iiiiiiiiiiS_S_S_iS_iiiPiS_S_S_S_iiS_dS_S_S_iPciiS_iiddddii:
[----:B------:R-:W-:Y:S01]  /*0000*/  LDC R1, c[0x0][0x37c] ;  /* 0x0000df00ff017b82 */ /* 0x000fe20000000800 */
[----:B------:R-:W0:Y:S07]  /*0010*/  S2R R3, SR_TID.X ;  /* 0x0000000000037919 */ /* 0x000e2e0000002100 */
[----:B------:R-:W0:Y:S08]  /*0020*/  S2UR UR4, SR_CTAID.X ;  /* 0x00000000000479c3 */ /* 0x000e300000002500 */
[----:B------:R-:W0:Y:S08]  /*0030*/  LDC R2, c[0x0][0x360] ;  /* 0x0000d800ff027b82 */ /* 0x000e300000000800 */
[----:B------:R-:W1:Y:S01]  /*0040*/  LDC.64 R6, c[0x0][0x3a0] ;  /* 0x0000e800ff067b82 */ /* 0x000e620000000a00 */
[----:B0-----:R-:W-:-:S02]  /*0050*/  IMAD R2, R2, UR4, R3 ;  /* 0x0000000402027c24 */ /* 0x001fc4000f8e0203 */
[----:B-1----:R-:W-:-:S05]  /*0060*/  IMAD R3, R7, R6, RZ ;  /* 0x0000000607037224 */ /* 0x002fca00078e02ff */
[----:B------:R-:W-:-:S13]  /*0070*/  ISETP.GE.AND P0, PT, R2, R3, PT ;  /* 0x000000030200720c */ /* 0x000fda0003f06270 */
[----:B------:R-:W-:Y:S05]  /*0080*/  @P0 EXIT ;  /* 0x000000000000094d */ /* 0x000fea0003800000 */
[----:B------:R-:W-:Y:S01]  /*0090*/  IABS R9, R7 ;  /* 0x0000000700097213 */ /* 0x000fe20000000000 */
[----:B------:R-:W0:Y:S01]  /*00a0*/  LDCU UR5, c[0x0][0x3c0] ;  /* 0x00007800ff0577ac */ /* 0x000e220008000800 */
[----:B------:R-:W1:Y:S02]  /*00b0*/  LDC.64 R24, c[0x0][0x398] ;  /* 0x0000e600ff187b82 */ /* 0x000e640000000a00 */
[----:B------:R-:W2:Y:S01]  /*00c0*/  I2F.RP R0, R9 ;  /* 0x0000000900007306 */ /* 0x000ea20000209400 */
[----:B------:R-:W3:Y:S01]  /*00d0*/  LDCU UR4, c[0x0][0x3bc] ;  /* 0x00007780ff0477ac */ /* 0x000ee20008000800 */
[----:B------:R-:W4:Y:S06]  /*00e0*/  LDCU.64 UR8, c[0x0][0x358] ;  /* 0x00006b00ff0877ac */ /* 0x000f2c0008000a00 */
[----:B--2---:R-:W2:Y:S01]  /*00f0*/  MUFU.RCP R0, R0 ;  /* 0x0000000000007308 */ /* 0x004ea20000001000 */
[----:B---3--:R-:W-:Y:S01]  /*0100*/  UIADD3 UR4, UPT, UPT, UR4, -0x1, URZ ;  /* 0xffffffff04047890 */ /* 0x008fe2000fffe0ff */
[----:B--2---:R-:W-:-:S06]  /*0110*/  VIADD R4, R0, 0xffffffe ;  /* 0x0ffffffe00047836 */ /* 0x004fcc0000000000 */
[----:B------:R2:W3:Y:S02]  /*0120*/  F2I.FTZ.U32.TRUNC.NTZ R5, R4 ;  /* 0x0000000400057305 */ /* 0x0004e4000021f000 */
[----:B--2---:R-:W-:Y:S02]  /*0130*/  HFMA2 R4, -RZ, RZ, 0, 0 ;  /* 0x00000000ff047431 */ /* 0x004fe400000001ff */
[----:B---3--:R-:W-:-:S04]  /*0140*/  IMAD.MOV R6, RZ, RZ, -R5 ;  /* 0x000000ffff067224 */ /* 0x008fc800078e0a05 */
[----:B------:R-:W-:Y:S01]  /*0150*/  IMAD R3, R6, R9, RZ ;  /* 0x0000000906037224 */ /* 0x000fe200078e02ff */
[----:B------:R-:W-:-:S03]  /*0160*/  IABS R6, R2 ;  /* 0x0000000200067213 */ /* 0x000fc60000000000 */
[----:B------:R-:W-:-:S04]  /*0170*/  IMAD.HI.U32 R5, R5, R3, R4 ;  /* 0x0000000305057227 */ /* 0x000fc800078e0004 */
[----:B0-----:R-:W-:Y:S02]  /*0180*/  IMAD R4, R7, UR5, RZ ;  /* 0x0000000507047c24 */ /* 0x001fe4000f8e02ff */
[----:B------:R-:W-:-:S04]  /*0190*/  IMAD.HI.U32 R3, R5, R6, RZ ;  /* 0x0000000605037227 */ /* 0x000fc800078e00ff */
[----:B------:R-:W-:-:S04]  /*01a0*/  IMAD.MOV R0, RZ, RZ, -R3 ;  /* 0x000000ffff007224 */ /* 0x000fc800078e0a03 */
[----:B------:R-:W-:-:S05]  /*01b0*/  IMAD R0, R9, R0, R6 ;  /* 0x0000000009007224 */ /* 0x000fca00078e0206 */
[----:B------:R-:W-:-:S13]  /*01c0*/  ISETP.GT.U32.AND P1, PT, R9, R0, PT ;  /* 0x000000000900720c */ /* 0x000fda0003f24070 */
[----:B------:R-:W-:Y:S01]  /*01d0*/  @!P1 IMAD.IADD R0, R0, 0x1, -R9 ;  /* 0x0000000100009824 */ /* 0x000fe200078e0a09 */
[----:B------:R-:W-:Y:S02]  /*01e0*/  @!P1 IADD3 R3, PT, PT, R3, 0x1, RZ ;  /* 0x0000000103039810 */ /* 0x000fe40007ffe0ff */
[----:B------:R-:W-:Y:S02]  /*01f0*/  ISETP.NE.AND P1, PT, R7, RZ, PT ;  /* 0x000000ff0700720c */ /* 0x000fe40003f25270 */
[----:B------:R-:W-:Y:S02]  /*0200*/  ISETP.GE.U32.AND P0, PT, R0, R9, PT ;  /* 0x000000090000720c */ /* 0x000fe40003f06070 */
[----:B------:R-:W-:-:S04]  /*0210*/  LOP3.LUT R0, R2, R7, RZ, 0x3c, !PT ;  /* 0x0000000702007212 */ /* 0x000fc800078e3cff */
[----:B------:R-:W-:-:S07]  /*0220*/  ISETP.GE.AND P2, PT, R0, RZ, PT ;  /* 0x000000ff0000720c */ /* 0x000fce0003f46270 */
[----:B------:R-:W-:-:S06]  /*0230*/  @P0 VIADD R3, R3, 0x1 ;  /* 0x0000000103030836 */ /* 0x000fcc0000000000 */
[----:B------:R-:W-:Y:S01]  /*0240*/  @!P2 IMAD.MOV R3, RZ, RZ, -R3 ;  /* 0x000000ffff03a224 */ /* 0x000fe200078e0a03 */
[----:B------:R-:W-:-:S04]  /*0250*/  @!P1 LOP3.LUT R3, RZ, R7, RZ, 0x33, !PT ;  /* 0x00000007ff039212 */ /* 0x000fc800078e33ff */
[C---:B------:R-:W-:Y:S01]  /*0260*/  IADD3 R5, PT, PT, -R3.reuse, RZ, RZ ;  /* 0x000000ff03057210 */ /* 0x040fe20007ffe1ff */
[----:B------:R-:W-:-:S04]  /*0270*/  IMAD R4, R3, R4, RZ ;  /* 0x0000000403047224 */ /* 0x000fc800078e02ff */
[C---:B------:R-:W-:Y:S02]  /*0280*/  IMAD R5, R7.reuse, R5, R2 ;  /* 0x0000000507057224 */ /* 0x040fe400078e0202 */
[----:B------:R-:W-:Y:S01]  /*0290*/  IMAD R0, R7, UR4, R4 ;  /* 0x0000000407007c24 */ /* 0x000fe2000f8e0204 */
[----:B------:R-:W0:Y:S03]  /*02a0*/  LDCU UR4, c[0x0][0x3ac] ;  /* 0x00007580ff0477ac */ /* 0x000e260008000800 */
[----:B------:R-:W-:-:S04]  /*02b0*/  IMAD.IADD R9, R5, 0x1, R0 ;  /* 0x0000000105097824 */ /* 0x000fc800078e0200 */
[----:B-1----:R-:W-:-:S06]  /*02c0*/  IMAD.WIDE R8, R9, 0x8, R24 ;  /* 0x0000000809087825 */ /* 0x002fcc00078e0218 */
[----:B----4-:R-:W2:Y:S01]  /*02d0*/  LDG.E.64 R8, desc[UR8][R8.64] ;  /* 0x0000000808087981 */ /* 0x010ea2000c1e1b00 */
[----:B0-----:R-:W-:-:S06]  /*02e0*/  UIADD3 UR4, UPT, UPT, UR4, -0x1, URZ ;  /* 0xffffffff04047890 */ /* 0x001fcc000fffe0ff */
[----:B------:R-:W-:-:S04]  /*02f0*/  IMAD R0, R7, UR4, R4 ;  /* 0x0000000407007c24 */ /* 0x000fc8000f8e0204 */
[----:B------:R-:W-:-:S04]  /*0300*/  IMAD.IADD R7, R5, 0x1, R0 ;  /* 0x0000000105077824 */ /* 0x000fc800078e0200 */
[----:B------:R-:W-:-:S05]  /*0310*/  IMAD.WIDE R24, R7, 0x8, R24 ;  /* 0x0000000807187825 */ /* 0x000fca00078e0218 */
[----:B------:R-:W3:Y:S01]  /*0320*/  LDG.E.64 R14, desc[UR8][R24.64] ;  /* 0x00000008180e7981 */ /* 0x000ee2000c1e1b00 */
[----:B------:R-:W-:Y:S01]  /*0330*/  MOV R6, 0x1 ;  /* 0x0000000100067802 */ /* 0x000fe20000000f00 */
[----:B------:R-:W-:Y:S01]  /*0340*/  BSSY.RECONVERGENT B0, `(.L_x_0) ;  /* 0x0000016000007945 */ /* 0x000fe20003800200 */
[----:B--2---:R-:W0:Y:S04]  /*0350*/  MUFU.RCP64H R7, R9 ;  /* 0x0000000900077308 */ /* 0x004e280000001800 */
[----:B0-----:R-:W-:Y:S01]  /*0360*/  DFMA R10, -R8, R6, 1 ;  /* 0x3ff00000080a742b */ /* 0x001fe20000000106 */
[----:B---3--:R-:W-:-:S07]  /*0370*/  FSETP.GEU.AND P1, PT, |R15|, 6.5827683646048100446e-37, PT ;  /* 0x036000000f00780b */ /* 0x008fce0003f2e200 */
[----:B------:R-:W-:-:S08]  /*0380*/  DFMA R10, R10, R10, R10 ;  /* 0x0000000a0a0a722b */ /* 0x000fd0000000000a */
[----:B------:R-:W-:-:S08]  /*0390*/  DFMA R10, R6, R10, R6 ;  /* 0x0000000a060a722b */ /* 0x000fd00000000006 */
[----:B------:R-:W-:-:S08]  /*03a0*/  DFMA R6, -R8, R10, 1 ;  /* 0x3ff000000806742b */ /* 0x000fd0000000010a */
[----:B------:R-:W-:-:S08]  /*03b0*/  DFMA R6, R10, R6, R10 ;  /* 0x000000060a06722b */ /* 0x000fd0000000000a */
[----:B------:R-:W-:-:S08]  /*03c0*/  DMUL R10, R14, R6 ;  /* 0x000000060e0a7228 */ /* 0x000fd00000000000 */
[----:B------:R-:W-:-:S08]  /*03d0*/  DFMA R12, -R8, R10, R14 ;  /* 0x0000000a080c722b */ /* 0x000fd0000000010e */
[----:B------:R-:W-:-:S10]  /*03e0*/  DFMA R6, R6, R12, R10 ;  /* 0x0000000c0606722b */ /* 0x000fd4000000000a */
[----:B------:R-:W-:-:S05]  /*03f0*/  FFMA R0, RZ, R9, R7 ;  /* 0x00000009ff007223 */ /* 0x000fca0000000007 */
[----:B------:R-:W-:-:S13]  /*0400*/  FSETP.GT.AND P0, PT, |R0|, 1.469367938527859385e-39, PT ;  /* 0x001000000000780b */ /* 0x000fda0003f04200 */
[----:B------:R-:W-:Y:S05]  /*0410*/  @P0 BRA P1, `(.L_x_1) ;  /* 0x0000000000200947 */ /* 0x000fea0000800000 */
[----:B------:R-:W-:Y:S01]  /*0420*/  IMAD.MOV.U32 R10, RZ, RZ, R14 ;  /* 0x000000ffff0a7224 */ /* 0x000fe200078e000e */
[----:B------:R-:W-:Y:S01]  /*0430*/  MOV R14, R8 ;  /* 0x00000008000e7202 */ /* 0x000fe20000000f00 */
[----:B------:R-:W-:Y:S01]  /*0440*/  IMAD.MOV.U32 R11, RZ, RZ, R15 ;  /* 0x000000ffff0b7224 */ /* 0x000fe200078e000f */
[----:B------:R-:W-:Y:S01]  /*0450*/  MOV R0, 0x480 ;  /* 0x0000048000007802 */ /* 0x000fe20000000f00 */
[----:B------:R-:W-:-:S07]  /*0460*/  IMAD.MOV.U32 R15, RZ, RZ, R9 ;  /* 0x000000ffff0f7224 */ /* 0x000fce00078e0009 */
[----:B------:R-:W-:Y:S05]  /*0470*/  CALL.REL.NOINC `($__internal_0_$__cuda_sm20_div_rn_f64_full) ;  /* 0x0000001400ac7944 */ /* 0x000fea0003c00000 */
[----:B------:R-:W-:Y:S01]  /*0480*/  IMAD.MOV.U32 R6, RZ, RZ, R10 ;  /* 0x000000ffff067224 */ /* 0x000fe200078e000a */
[----:B------:R-:W-:-:S07]  /*0490*/  MOV R7, R11 ;  /* 0x0000000b00077202 */ /* 0x000fce0000000f00 */
.L_x_1:
[----:B------:R-:W-:Y:S05]  /*04a0*/  BSYNC.RECONVERGENT B0 ;  /* 0x0000000000007941 */ /* 0x000fea0003800200 */
.L_x_0:
[----:B------:R-:W0:Y:S01]  /*04b0*/  LDCU UR4, c[0x0][0x3b0] ;  /* 0x00007600ff0477ac */ /* 0x000e220008000800 */
[----:B------:R-:W1:Y:S08]  /*04c0*/  LDC R11, c[0x0][0x3a4] ;  /* 0x0000e900ff0b7b82 */ /* 0x000e700000000800 */
[----:B------:R-:W2:Y:S08]  /*04d0*/  LDC.64 R12, c[0x0][0x380] ;  /* 0x0000e000ff0c7b82 */ /* 0x000eb00000000a00 */
[----:B------:R-:W3:Y:S01]  /*04e0*/  LDC.64 R26, c[0x0][0x398] ;  /* 0x0000e600ff1a7b82 */ /* 0x000ee20000000a00 */
[----:B0-----:R-:W-:-:S06]  /*04f0*/  UIADD3 UR4, UPT, UPT, UR4, -0x1, URZ ;  /* 0xffffffff04047890 */ /* 0x001fcc000fffe0ff */
[----:B-1----:R-:W-:-:S04]  /*0500*/  IMAD R0, R11, UR4, R4 ;  /* 0x000000040b007c24 */ /* 0x002fc8000f8e0204 */
[----:B------:R-:W-:Y:S02]  /*0510*/  IMAD.IADD R11, R5, 0x1, R0 ;  /* 0x00000001050b7824 */ /* 0x000fe400078e0200 */
[----:B--2---:R-:W-:-:S05]  /*0520*/  IMAD.WIDE R12, R2, 0x8, R12 ;  /* 0x00000008020c7825 */ /* 0x004fca00078e020c */
[----:B------:R0:W-:Y:S01]  /*0530*/  STG.E.64 desc[UR8][R12.64], R6 ;  /* 0x000000060c007986 */ /* 0x0001e2000c101b08 */
[----:B---3--:R-:W-:-:S05]  /*0540*/  IMAD.WIDE R26, R11, 0x8, R26 ;  /* 0x000000080b1a7825 */ /* 0x008fca00078e021a */
[----:B------:R-:W2:Y:S01]  /*0550*/  LDG.E.64 R10, desc[UR8][R26.64] ;  /* 0x000000081a0a7981 */ /* 0x000ea2000c1e1b00 */
[----:B------:R-:W1:Y:S01]  /*0560*/  MUFU.RCP64H R15, R9 ;  /* 0x00000009000f7308 */ /* 0x000e620000001800 */
[----:B------:R-:W-:Y:S01]  /*0570*/  IMAD.MOV.U32 R14, RZ, RZ, 0x1 ;  /* 0x00000001ff0e7424 */ /* 0x000fe200078e00ff */
[----:B------:R-:W-:Y:S05]  /*0580*/  BSSY.RECONVERGENT B0, `(.L_x_2) ;  /* 0x0000013000007945 */ /* 0x000fea0003800200 */
[----:B-1----:R-:W-:-:S08]  /*0590*/  DFMA R16, -R8, R14, 1 ;  /* 0x3ff000000810742b */ /* 0x002fd0000000010e */
[----:B------:R-:W-:-:S08]  /*05a0*/  DFMA R16, R16, R16, R16 ;  /* 0x000000101010722b */ /* 0x000fd00000000010 */
[----:B------:R-:W-:-:S08]  /*05b0*/  DFMA R16, R14, R16, R14 ;  /* 0x000000100e10722b */ /* 0x000fd0000000000e */
[----:B------:R-:W-:-:S08]  /*05c0*/  DFMA R14, -R8, R16, 1 ;  /* 0x3ff00000080e742b */ /* 0x000fd00000000110 */
[----:B------:R-:W-:-:S08]  /*05d0*/  DFMA R18, R16, R14, R16 ;  /* 0x0000000e1012722b */ /* 0x000fd00000000010 */
[----:B--2---:R-:W-:Y:S01]  /*05e0*/  DMUL R14, R18, R10 ;  /* 0x0000000a120e7228 */ /* 0x004fe20000000000 */
[----:B------:R-:W-:-:S07]  /*05f0*/  FSETP.GEU.AND P1, PT, |R11|, 6.5827683646048100446e-37, PT ;  /* 0x036000000b00780b */ /* 0x000fce0003f2e200 */
[----:B------:R-:W-:-:S08]  /*0600*/  DFMA R16, -R8, R14, R10 ;  /* 0x0000000e0810722b */ /* 0x000fd0000000010a */
[----:B0-----:R-:W-:-:S10]  /*0610*/  DFMA R6, R18, R16, R14 ;  /* 0x000000101206722b */ /* 0x001fd4000000000e */
[----:B------:R-:W-:-:S05]  /*0620*/  FFMA R0, RZ, R9, R7 ;  /* 0x00000009ff007223 */ /* 0x000fca0000000007 */
[----:B------:R-:W-:-:S13]  /*0630*/  FSETP.GT.AND P0, PT, |R0|, 1.469367938527859385e-39, PT ;  /* 0x001000000000780b */ /* 0x000fda0003f04200 */
[----:B------:R-:W-:Y:S05]  /*0640*/  @P0 BRA P1, `(.L_x_3) ;  /* 0x0000000000180947 */ /* 0x000fea0000800000 */
[----:B------:R-:W-:Y:S01]  /*0650*/  MOV R14, R8 ;  /* 0x00000008000e7202 */ /* 0x000fe20000000f00 */
[----:B------:R-:W-:Y:S01]  /*0660*/  IMAD.MOV.U32 R15, RZ, RZ, R9 ;  /* 0x000000ffff0f7224 */ /* 0x000fe200078e0009 */
[----:B------:R-:W-:-:S07]  /*0670*/  MOV R0, 0x690 ;  /* 0x0000069000007802 */ /* 0x000fce0000000f00 */
[----:B------:R-:W-:Y:S05]  /*0680*/  CALL.REL.NOINC `($__internal_0_$__cuda_sm20_div_rn_f64_full) ;  /* 0x0000001400287944 */ /* 0x000fea0003c00000 */
[----:B------:R-:W-:Y:S01]  /*0690*/  IMAD.MOV.U32 R6, RZ, RZ, R10 ;  /* 0x000000ffff067224 */ /* 0x000fe200078e000a */
[----:B------:R-:W-:-:S07]  /*06a0*/  MOV R7, R11 ;  /* 0x0000000b00077202 */ /* 0x000fce0000000f00 */
.L_x_3:
[----:B------:R-:W-:Y:S05]  /*06b0*/  BSYNC.RECONVERGENT B0 ;  /* 0x0000000000007941 */ /* 0x000fea0003800200 */
.L_x_2:
        /* <DEDUP_REMOVED lines=32> */
.L_x_5:
[----:B------:R-:W-:Y:S05]  /*08c0*/  BSYNC.RECONVERGENT B0 ;  /* 0x0000000000007941 */ /* 0x000fea0003800200 */
.L_x_4:
[----:B------:R-:W0:Y:S01]  /*08d0*/  LDCU UR4, c[0x0][0x3c4] ;  /* 0x00007880ff0477ac */ /* 0x000e220008000800 */
[----:B------:R-:W1:Y:S01]  /*08e0*/  LDC.64 R14, c[0x0][0x390] ;  /* 0x0000e400ff0e7b82 */ /* 0x000e620000000a00 */
[----:B0-----:R-:W-:Y:S01]  /*08f0*/  ISETP.NE.AND P0, PT, RZ, UR4, PT ;  /* 0x00000004ff007c0c */ /* 0x001fe2000bf05270 */
[----:B-1----:R-:W-:-:S05]  /*0900*/  IMAD.WIDE R14, R2, 0x8, R14 ;  /* 0x00000008020e7825 */ /* 0x002fca00078e020e */
[----:B------:R0:W-:Y:S07]  /*0910*/  STG.E.64 desc[UR8][R14.64], R6 ;  /* 0x000000060e007986 */ /* 0x0001ee000c101b08 */
[----:B------:R-:W2:Y:S04]  /*0920*/  @P0 LDG.E.64 R18, desc[UR8][R26.64] ;  /* 0x000000081a120981 */ /* 0x000ea8000c1e1b00 */
[----:B------:R-:W3:Y:S04]  /*0930*/  @P0 LDG.E.64 R16, desc[UR8][R24.64] ;  /* 0x0000000818100981 */ /* 0x000ee8000c1e1b00 */
[----:B------:R-:W4:Y:S04]  /*0940*/  @!P0 LDG.E.64 R12, desc[UR8][R26.64] ;  /* 0x000000081a0c8981 */ /* 0x000f28000c1e1b00 */
[----:B------:R-:W5:Y:S04]  /*0950*/  @P0 LDG.E.64 R28, desc[UR8][R28.64] ;  /* 0x000000081c1c0981 */ /* 0x000f68000c1e1b00 */
[----:B------:R1:W5:Y:S01]  /*0960*/  @!P0 LDG.E.64 R10, desc[UR8][R24.64] ;  /* 0x00000008180a8981 */ /* 0x000362000c1e1b00 */
[----:B------:R-:W0:Y:S01]  /*0970*/  MUFU.RCP64H R21, R9 ;  /* 0x0000000900157308 */ /* 0x000e220000001800 */
[----:B------:R-:W-:Y:S01]  /*0980*/  IMAD.MOV.U32 R20, RZ, RZ, 0x1 ;  /* 0x00000001ff147424 */ /* 0x000fe200078e00ff */
[----:B-1----:R-:W1:Y:S05]  /*0990*/  LDC.64 R24, c[0x0][0x3c8] ;  /* 0x0000f200ff187b82 */ /* 0x002e6a0000000a00 */
[----:B0-----:R-:W-:-:S08]  /*09a0*/  DFMA R22, -R8, R20, 1 ;  /* 0x3ff000000816742b */ /* 0x001fd00000000114 */
[----:B------:R-:W-:-:S08]  /*09b0*/  DFMA R22, R22, R22, R22 ;  /* 0x000000161616722b */ /* 0x000fd00000000016 */
[----:B------:R-:W-:-:S08]  /*09c0*/  DFMA R22, R20, R22, R20 ;  /* 0x000000161416722b */ /* 0x000fd00000000014 */
[----:B------:R-:W-:-:S08]  /*09d0*/  DFMA R6, -R8, R22, 1 ;  /* 0x3ff000000806742b */ /* 0x000fd00000000116 */
[----:B------:R-:W-:Y:S01]  /*09e0*/  DFMA R22, R22, R6, R22 ;  /* 0x000000061616722b */ /* 0x000fe20000000016 */
[----:B------:R-:W-:Y:S01]  /*09f0*/  BSSY.RECONVERGENT B0, `(.L_x_6) ;  /* 0x0000016000007945 */ /* 0x000fe20003800200 */
[----:B-1----:R-:W-:Y:S01]  /*0a00*/  IMAD.WIDE R24, R2, 0x8, R24 ;  /* 0x0000000802187825 */ /* 0x002fe200078e0218 */
[----:B--2---:R-:W-:-:S08]  /*0a10*/  @P0 DMUL R18, R18, R18 ;  /* 0x0000001212120228 */ /* 0x004fd00000000000 */
[----:B---3--:R-:W-:Y:S02]  /*0a20*/  @P0 DFMA R18, R16, R16, R18 ;  /* 0x000000101012022b */ /* 0x008fe40000000012 */
[----:B----4-:R-:W-:-:S06]  /*0a30*/  @!P0 DMUL R12, R12, R12 ;  /* 0x0000000c0c0c8228 */ /* 0x010fcc0000000000 */
[----:B-----5:R-:W-:Y:S02]  /*0a40*/  @P0 DFMA R14, R28, R28, R18 ;  /* 0x0000001c1c0e022b */ /* 0x020fe40000000012 */
[----:B------:R-:W-:-:S08]  /*0a50*/  @!P0 DFMA R14, R10, R10, R12 ;  /* 0x0000000a0a0e822b */ /* 0x000fd0000000000c */
[----:B------:R-:W-:-:S08]  /*0a60*/  DMUL R6, R22, R14 ;  /* 0x0000000e16067228 */ /* 0x000fd00000000000 */
[----:B------:R-:W-:-:S08]  /*0a70*/  DFMA R10, -R8, R6, R14 ;  /* 0x00000006080a722b */ /* 0x000fd0000000010e */
[----:B------:R-:W-:Y:S01]  /*0a80*/  DFMA R6, R22, R10, R6 ;  /* 0x0000000a1606722b */ /* 0x000fe20000000006 */
[----:B------:R-:W-:-:S09]  /*0a90*/  FSETP.GEU.AND P1, PT, |R15|, 6.5827683646048100446e-37, PT ;  /* 0x036000000f00780b */ /* 0x000fd20003f2e200 */
        /* <DEDUP_REMOVED lines=9> */
[----:B------:R-:W-:Y:S01]  /*0b30*/  MOV R6, R10 ;  /* 0x0000000a00067202 */ /* 0x000fe20000000f00 */
[----:B------:R-:W-:-:S07]  /*0b40*/  IMAD.MOV.U32 R7, RZ, RZ, R11 ;  /* 0x000000ffff077224 */ /* 0x000fce00078e000b */
.L_x_7:
[----:B------:R-:W-:Y:S05]  /*0b50*/  BSYNC.RECONVERGENT B0 ;  /* 0x0000000000007941 */ /* 0x000fea0003800200 */
.L_x_6:
[----:B------:R-:W0:Y:S01]  /*0b60*/  LDCU UR4, c[0x0][0x3b8] ;  /* 0x00007700ff0477ac */ /* 0x000e220008000800 */
[----:B------:R-:W1:Y:S01]  /*0b70*/  LDC R13, c[0x0][0x3a4] ;  /* 0x0000e900ff0d7b82 */ /* 0x000e620000000800 */
[----:B------:R-:W-:-:S07]  /*0b80*/  DMUL R6, R6, 0.5 ;  /* 0x3fe0000006067828 */ /* 0x000fce0000000000 */
[----:B------:R-:W2:Y:S01]  /*0b90*/  LDC.64 R10, c[0x0][0x398] ;  /* 0x0000e600ff0a7b82 */ /* 0x000ea20000000a00 */
[----:B------:R3:W-:Y:S01]  /*0ba0*/  STG.E.64 desc[UR8][R24.64], R6 ;  /* 0x0000000618007986 */ /* 0x0007e2000c101b08 */
[----:B0-----:R-:W-:-:S06]  /*0bb0*/  UIADD3 UR4, UPT, UPT, UR4, -0x1, URZ ;  /* 0xffffffff04047890 */ /* 0x001fcc000fffe0ff */
[----:B-1----:R-:W-:-:S04]  /*0bc0*/  IMAD R4, R13, UR4, R4 ;  /* 0x000000040d047c24 */ /* 0x002fc8000f8e0204 */
[----:B------:R-:W-:-:S04]  /*0bd0*/  IMAD.IADD R5, R5, 0x1, R4 ;  /* 0x0000000105057824 */ /* 0x000fc800078e0204 */
[----:B--2---:R-:W-:-:S06]  /*0be0*/  IMAD.WIDE R4, R5, 0x8, R10 ;  /* 0x0000000805047825 */ /* 0x004fcc00078e020a */
[----:B------:R-:W2:Y:S01]  /*0bf0*/  LDG.E.64 R4, desc[UR8][R4.64] ;  /* 0x0000000804047981 */ /* 0x000ea2000c1e1b00 */
[----:B------:R-:W0:Y:S01]  /*0c00*/  MUFU.RCP64H R11, R9 ;  /* 0x00000009000b7308 */ /* 0x000e220000001800 */
[----:B------:R-:W-:Y:S01]  /*0c10*/  MOV R10, 0x1 ;  /* 0x00000001000a7802 */ /* 0x000fe20000000f00 */
[----:B------:R-:W-:Y:S05]  /*0c20*/  BSSY.RECONVERGENT B0, `(.L_x_8) ;  /* 0x0000018000007945 */ /* 0x000fea0003800200 */
[----:B0-----:R-:W-:-:S08]  /*0c30*/  DFMA R12, -R8, R10, 1 ;  /* 0x3ff00000080c742b */ /* 0x001fd0000000010a */
[----:B------:R-:W-:-:S08]  /*0c40*/  DFMA R12, R12, R12, R12 ;  /* 0x0000000c0c0c722b */ /* 0x000fd0000000000c */
[----:B------:R-:W-:-:S08]  /*0c50*/  DFMA R12, R10, R12, R10 ;  /* 0x0000000c0a0c722b */ /* 0x000fd0000000000a */
[----:B------:R-:W-:-:S08]  /*0c60*/  DFMA R10, -R8, R12, 1 ;  /* 0x3ff00000080a742b */ /* 0x000fd0000000010c */
[----:B------:R-:W-:Y:S02]  /*0c70*/  DFMA R14, R12, R10, R12 ;  /* 0x0000000a0c0e722b */ /* 0x000fe4000000000c */
[----:B--2---:R-:W-:Y:S01]  /*0c80*/  DADD R12, -R6, R4 ;  /* 0x00000000060c7229 */ /* 0x004fe20000000104 */
[----:B------:R-:W0:Y:S07]  /*0c90*/  LDC.64 R4, c[0x0][0x3d0] ;  /* 0x0000f400ff047b82 */ /* 0x000e2e0000000a00 */
[----:B------:R-:W-:-:S02]  /*0ca0*/  DMUL R10, R14, R12 ;  /* 0x0000000c0e0a7228 */ /* 0x000fc40000000000 */
[----:B------:R-:W-:-:S06]  /*0cb0*/  FSETP.GEU.AND P1, PT, |R13|, 6.5827683646048100446e-37, PT ;  /* 0x036000000d00780b */ /* 0x000fcc0003f2e200 */
[----:B---3--:R-:W-:-:S08]  /*0cc0*/  DFMA R6, -R8, R10, R12 ;  /* 0x0000000a0806722b */ /* 0x008fd0000000010c */
[----:B------:R-:W-:Y:S01]  /*0cd0*/  DFMA R6, R14, R6, R10 ;  /* 0x000000060e06722b */ /* 0x000fe2000000000a */
[----:B0-----:R-:W-:-:S09]  /*0ce0*/  IMAD.WIDE R4, R2, 0x8, R4 ;  /* 0x0000000802047825 */ /* 0x001fd200078e0204 */
        /* <DEDUP_REMOVED lines=11> */
.L_x_9:
[----:B------:R-:W-:Y:S05]  /*0da0*/  BSYNC.RECONVERGENT B0 ;  /* 0x0000000000007941 */ /* 0x000fea0003800200 */
.L_x_8:
[----:B------:R-:W0:Y:S01]  /*0db0*/  LDC.64 R10, c[0x0][0x3e8] ;  /* 0x0000fa00ff0a7b82 */ /* 0x000e220000000a00 */
[----:B------:R1:W-:Y:S01]  /*0dc0*/  STG.E.64 desc[UR8][R4.64], R6 ;  /* 0x0000000604007986 */ /* 0x0003e2000c101b08 */
[----:B0-----:R-:W-:-:S05]  /*0dd0*/  IMAD.WIDE R10, R2, 0x8, R10 ;  /* 0x00000008020a7825 */ /* 0x001fca00078e020a */
[----:B------:R-:W2:Y:S01]  /*0de0*/  LDG.E.64 R12, desc[UR8][R10.64] ;  /* 0x000000080a0c7981 */ /* 0x000ea2000c1e1b00 */
[----:B------:R-:W-:Y:S01]  /*0df0*/  IMAD.MOV.U32 R14, RZ, RZ, 0x1 ;  /* 0x00000001ff0e7424 */ /* 0x000fe200078e00ff */
[----:B------:R-:W-:Y:S01]  /*0e00*/  FSETP.GEU.AND P1, PT, |R9|, 6.5827683646048100446e-37, PT ;  /* 0x036000000900780b */ /* 0x000fe20003f2e200 */
[----:B------:R-:W-:Y:S01]  /*0e10*/  BSSY.RECONVERGENT B0, `(.L_x_10) ;  /* 0x0000015000007945 */ /* 0x000fe20003800200 */
[----:B--2---:R-:W0:Y:S03]  /*0e20*/  MUFU.RCP64H R15, R13 ;  /* 0x0000000d000f7308 */ /* 0x004e260000001800 */
[----:B0-----:R-:W-:-:S08]  /*0e30*/  DFMA R16, -R12, R14, 1 ;  /* 0x3ff000000c10742b */ /* 0x001fd0000000010e */
[----:B------:R-:W-:-:S08]  /*0e40*/  DFMA R16, R16, R16, R16 ;  /* 0x000000101010722b */ /* 0x000fd00000000010 */
[----:B------:R-:W-:-:S08]  /*0e50*/  DFMA R16, R14, R16, R14 ;  /* 0x000000100e10722b */ /* 0x000fd0000000000e */
[----:B------:R-:W-:-:S08]  /*0e60*/  DFMA R14, -R12, R16, 1 ;  /* 0x3ff000000c0e742b */ /* 0x000fd00000000110 */
[----:B------:R-:W-:-:S08]  /*0e70*/  DFMA R14, R16, R14, R16 ;  /* 0x0000000e100e722b */ /* 0x000fd00000000010 */
[----:B------:R-:W-:-:S08]  /*0e80*/  DMUL R16, R8, R14 ;  /* 0x0000000e08107228 */ /* 0x000fd00000000000 */
[----:B------:R-:W-:-:S08]  /*0e90*/  DFMA R18, -R12, R16, R8 ;  /* 0x000000100c12722b */ /* 0x000fd00000000108 */
[----:B-1----:R-:W-:-:S10]  /*0ea0*/  DFMA R6, R14, R18, R16 ;  /* 0x000000120e06722b */ /* 0x002fd40000000010 */
        /* <DEDUP_REMOVED lines=11> */
.L_x_11:
[----:B------:R-:W-:Y:S05]  /*0f60*/  BSYNC.RECONVERGENT B0 ;  /* 0x0000000000007941 */ /* 0x000fea0003800200 */
.L_x_10:
[----:B------:R-:W0:Y:S01]  /*0f70*/  LDC.64 R8, c[0x0][0x3f0] ;  /* 0x0000fc00ff087b82 */ /* 0x000e220000000a00 */
[----:B------:R-:W-:Y:S01]  /*0f80*/  IABS R19, R2 ;  /* 0x0000000200137213 */ /* 0x000fe20000000000 */
[----:B------:R-:W1:Y:S01]  /*0f90*/  LDCU UR6, c[0x0][0x3a4] ;  /* 0x00007480ff0677ac */ /* 0x000e620008000800 */
[----:B------:R-:W2:Y:S05]  /*0fa0*/  LDCU UR5, c[0x0][0x4a4] ;  /* 0x00009480ff0577ac */ /* 0x000eaa0008000800 */
[----:B------:R-:W3:Y:S01]  /*0fb0*/  LDC R0, c[0x0][0x3f8] ;  /* 0x0000fe00ff007b82 */ /* 0x000ee20000000800 */
[----:B------:R-:W4:Y:S01]  /*0fc0*/  LDCU UR4, c[0x0][0x3e0] ;  /* 0x00007c00ff0477ac */ /* 0x000f220008000800 */
[-C--:B0-----:R-:W-:Y:S01]  /*0fd0*/  IABS R10, R8.reuse ;  /* 0x00000008000a7213 */ /* 0x081fe20000000000 */
[----:B------:R-:W-:Y:S01]  /*0fe0*/  IMAD R5, R9, R8, RZ ;  /* 0x0000000809057224 */ /* 0x000fe200078e02ff */
[----:B------:R-:W-:-:S02]  /*0ff0*/  IABS R18, R9 ;  /* 0x0000000900127213 */ /* 0x000fc40000000000 */
[----:B------:R-:W0:Y:S01]  /*1000*/  I2F.RP R16, R10 ;  /* 0x0000000a00107306 */ /* 0x000e220000209400 */
[----:B----4-:R-:W-:Y:S01]  /*1010*/  UIADD3 UR4, UPT, UPT, UR4, -0x1, URZ ;  /* 0xffffffff04047890 */ /* 0x010fe2000fffe0ff */
[----:B------:R-:W-:-:S06]  /*1020*/  IABS R11, R5 ;  /* 0x00000005000b7213 */ /* 0x000fcc0000000000 */
[----:B------:R-:W4:Y:S08]  /*1030*/  I2F.RP R4, R11 ;  /* 0x0000000b00047306 */ /* 0x000f300000209400 */
[----:B0-----:R-:W0:Y:S08]  /*1040*/  MUFU.RCP R16, R16 ;  /* 0x0000001000107308 */ /* 0x001e300000001000 */
[----:B----4-:R-:W4:Y:S01]  /*1050*/  MUFU.RCP R4, R4 ;  /* 0x0000000400047308 */ /* 0x010f220000001000 */
[----:B0-----:R-:W-:-:S07]  /*1060*/  VIADD R14, R16, 0xffffffe ;  /* 0x0ffffffe100e7836 */ /* 0x001fce0000000000 */
[----:B------:R0:W1:Y:S01]  /*1070*/  F2I.FTZ.U32.TRUNC.NTZ R15, R14 ;  /* 0x0000000e000f7305 */ /* 0x000062000021f000 */
[----:B----4-:R-:W-:Y:S02]  /*1080*/  IADD3 R12, PT, PT, R4, 0xffffffe, RZ ;  /* 0x0ffffffe040c7810 */ /* 0x010fe40007ffe0ff */
[----:B---3--:R-:W-:-:S05]  /*1090*/  IABS R4, R0 ;  /* 0x0000000000047213 */ /* 0x008fca0000000000 */
[----:B------:R3:W4:Y:S01]  /*10a0*/  F2I.FTZ.U32.TRUNC.NTZ R13, R12 ;  /* 0x0000000c000d7305 */ /* 0x000722000021f000 */
[----:B0-----:R-:W-:Y:S02]  /*10b0*/  HFMA2 R14, -RZ, RZ, 0, 0 ;  /* 0x00000000ff0e7431 */ /* 0x001fe400000001ff */
[----:B-1----:R-:W-:Y:S02]  /*10c0*/  IMAD.MOV R17, RZ, RZ, -R15 ;  /* 0x000000ffff117224 */ /* 0x002fe400078e0a0f */
[----:B---3--:R-:W-:Y:S02]  /*10d0*/  IMAD.MOV.U32 R12, RZ, RZ, RZ ;  /* 0x000000ffff0c7224 */ /* 0x008fe400078e00ff */
[----:B------:R-:W-:Y:S02]  /*10e0*/  IMAD R17, R17, R10, RZ ;  /* 0x0000000a11117224 */ /* 0x000fe400078e02ff */
[----:B----4-:R-:W-:Y:S02]  /*10f0*/  IMAD.MOV R16, RZ, RZ, -R13 ;  /* 0x000000ffff107224 */ /* 0x010fe400078e0a0d */
[----:B------:R-:W-:-:S02]  /*1100*/  IMAD.HI.U32 R14, R15, R17, R14 ;  /* 0x000000110f0e7227 */ /* 0x000fc400078e000e */
[----:B------:R-:W0:Y:S02]  /*1110*/  I2F.RP R15, R4 ;  /* 0x00000004000f7306 */ /* 0x000e240000209400 */
[----:B------:R-:W-:Y:S01]  /*1120*/  IMAD R17, R16, R11, RZ ;  /* 0x0000000b10117224 */ /* 0x000fe200078e02ff */
[----:B------:R-:W-:-:S03]  /*1130*/  IABS R16, R5 ;  /* 0x0000000500107213 */ /* 0x000fc60000000000 */
[----:B------:R-:W-:Y:S01]  /*1140*/  IMAD.HI.U32 R13, R13, R17, R12 ;  /* 0x000000110d0d7227 */ /* 0x000fe200078e000c */
[----:B------:R-:W-:-:S03]  /*1150*/  IADD3 R20, PT, PT, RZ, -R16, RZ ;  /* 0x80000010ff147210 */ /* 0x000fc60007ffe0ff */
[----:B------:R-:W-:Y:S02]  /*1160*/  IMAD.MOV.U32 R12, RZ, RZ, R18 ;  /* 0x000000ffff0c7224 */ /* 0x000fe400078e0012 */
[-C--:B------:R-:W-:Y:S02]  /*1170*/  IMAD.HI.U32 R13, R13, R19.reuse, RZ ;  /* 0x000000130d0d7227 */ /* 0x080fe400078e00ff */
[----:B------:R-:W1:Y:S02]  /*1180*/  I2F.RP R18, R12 ;  /* 0x0000000c00127306 */ /* 0x000e640000209400 */
[----:B------:R-:W-:-:S04]  /*1190*/  IMAD.HI.U32 R16, R14, R19, RZ ;  /* 0x000000130e107227 */ /* 0x000fc800078e00ff */
[--C-:B------:R-:W-:Y:S02]  /*11a0*/  IMAD R14, R13, R20, R19.reuse ;  /* 0x000000140d0e7224 */ /* 0x100fe400078e0213 */
[----:B------:R-:W-:Y:S01]  /*11b0*/  IMAD.MOV R17, RZ, RZ, -R16 ;  /* 0x000000ffff117224 */ /* 0x000fe200078e0a10 */
[----:B0-----:R-:W0:Y:S02]  /*11c0*/  MUFU.RCP R15, R15 ;  /* 0x0000000f000f7308 */ /* 0x001e240000001000 */
[----:B------:R-:W-:Y:S01]  /*11d0*/  ISETP.GT.U32.AND P3, PT, R11, R14, PT ;  /* 0x0000000e0b00720c */ /* 0x000fe20003f64070 */
[----:B------:R-:W-:-:S05]  /*11e0*/  IMAD R17, R10, R17, R19 ;  /* 0x000000110a117224 */ /* 0x000fca00078e0213 */
[----:B------:R-:W-:Y:S01]  /*11f0*/  ISETP.GT.U32.AND P0, PT, R10, R17, PT ;  /* 0x000000110a00720c */ /* 0x000fe20003f04070 */
[----:B-1----:R-:W1:Y:S06]  /*1200*/  MUFU.RCP R18, R18 ;  /* 0x0000001200127308 */ /* 0x002e6c0000001000 */
[----:B------:R-:W-:Y:S01]  /*1210*/  @!P3 IMAD.IADD R14, R14, 0x1, -R11 ;  /* 0x000000010e0eb824 */ /* 0x000fe200078e0a0b */
[----:B------:R-:W-:Y:S02]  /*1220*/  @!P3 IADD3 R13, PT, PT, R13, 0x1, RZ ;  /* 0x000000010d0db810 */ /* 0x000fe40007ffe0ff */
[----:B------:R-:W-:-:S02]  /*1230*/  ISETP.NE.AND P3, PT, R5, RZ, PT ;  /* 0x000000ff0500720c */ /* 0x000fc40003f65270 */
[----:B------:R-:W-:Y:S01]  /*1240*/  ISETP.GE.U32.AND P4, PT, R14, R11, PT ;  /* 0x0000000b0e00720c */ /* 0x000fe20003f86070 */
[----:B------:R-:W-:Y:S01]  /*1250*/  @!P0 IMAD.IADD R17, R17, 0x1, -R10 ;  /* 0x0000000111118824 */ /* 0x000fe200078e0a0a */
[----:B0-----:R-:W-:Y:S01]  /*1260*/  IADD3 R11, PT, PT, R15, 0xffffffe, RZ ;  /* 0x0ffffffe0f0b7810 */ /* 0x001fe20007ffe0ff */
[----:B------:R-:W-:Y:S01]  /*1270*/  @!P0 VIADD R16, R16, 0x1 ;  /* 0x0000000110108836 */ /* 0x000fe20000000000 */
[----:B------:R-:W-:Y:S02]  /*1280*/  LOP3.LUT R14, R2, R5, RZ, 0x3c, !PT ;  /* 0x00000005020e7212 */ /* 0x000fe400078e3cff */
[----:B------:R-:W-:Y:S02]  /*1290*/  ISETP.GE.U32.AND P2, PT, R17, R10, PT ;  /* 0x0000000a1100720c */ /* 0x000fe40003f46070 */
[----:B------:R-:W0:Y:S01]  /*12a0*/  F2I.FTZ.U32.TRUNC.NTZ R11, R11 ;  /* 0x0000000b000b7305 */ /* 0x000e22000021f000 */
[----:B------:R-:W-:Y:S01]  /*12b0*/  ISETP.GE.AND P1, PT, R14, RZ, PT ;  /* 0x000000ff0e00720c */ /* 0x000fe20003f26270 */
[----:B-1----:R-:W-:Y:S01]  /*12c0*/  VIADD R14, R18, 0xffffffe ;  /* 0x0ffffffe120e7836 */ /* 0x002fe20000000000 */
[----:B------:R-:W-:-:S02]  /*12d0*/  LOP3.LUT R10, R2, R8, RZ, 0x3c, !PT ;  /* 0x00000008020a7212 */ /* 0x000fc400078e3cff */
[----:B------:R-:W-:Y:S01]  /*12e0*/  @P4 VIADD R13, R13, 0x1 ;  /* 0x000000010d0d4836 */ /* 0x000fe20000000000 */
[----:B------:R-:W-:Y:S02]  /*12f0*/  ISETP.NE.AND P0, PT, R8, RZ, PT ;  /* 0x000000ff0800720c */ /* 0x000fe40003f05270 */
[----:B------:R1:W3:Y:S01]  /*1300*/  F2I.FTZ.U32.TRUNC.NTZ R15, R14 ;  /* 0x0000000e000f7305 */ /* 0x0002e2000021f000 */
[----:B------:R-:W-:Y:S01]  /*1310*/  ISETP.GE.AND P4, PT, R10, RZ, PT ;  /* 0x000000ff0a00720c */ /* 0x000fe20003f86270 */
[----:B------:R-:W-:Y:S02]  /*1320*/  HFMA2 R10, -RZ, RZ, 0, 0 ;  /* 0x00000000ff0a7431 */ /* 0x000fe400000001ff */
[----:B------:R-:W-:Y:S02]  /*1330*/  @P2 VIADD R16, R16, 0x1 ;  /* 0x0000000110102836 */ /* 0x000fe40000000000 */
[----:B------:R-:W-:Y:S01]  /*1340*/  @!P1 IMAD.MOV R13, RZ, RZ, -R13 ;  /* 0x000000ffff0d9224 */ /* 0x000fe200078e0a0d */
[----:B0-----:R-:W-:-:S02]  /*1350*/  IADD3 R17, PT, PT, RZ, -R11, RZ ;  /* 0x8000000bff117210 */ /* 0x001fc40007ffe0ff */
[----:B------:R-:W-:Y:S02]  /*1360*/  @!P3 LOP3.LUT R13, RZ, R5, RZ, 0x33, !PT ;  /* 0x00000005ff0db212 */ /* 0x000fe400078e33ff */
[----:B------:R-:W-:Y:S01]  /*1370*/  MOV R5, R16 ;  /* 0x0000001000057202 */ /* 0x000fe20000000f00 */
[----:B------:R-:W-:Y:S01]  /*1380*/  IMAD R17, R17, R4, RZ ;  /* 0x0000000411117224 */ /* 0x000fe200078e02ff */
[----:B-1----:R-:W-:Y:S01]  /*1390*/  IABS R14, R13 ;  /* 0x0000000d000e7213 */ /* 0x002fe20000000000 */
[----:B---3--:R-:W-:Y:S01]  /*13a0*/  IMAD.MOV R19, RZ, RZ, -R15 ;  /* 0x000000ffff137224 */ /* 0x008fe200078e0a0f */
[----:B------:R-:W-:Y:S01]  /*13b0*/  ISETP.NE.AND P3, PT, R9, RZ, PT ;  /* 0x000000ff0900720c */ /* 0x000fe20003f65270 */
[----:B------:R-:W-:Y:S01]  /*13c0*/  @!P4 IMAD.MOV R5, RZ, RZ, -R5 ;  /* 0x000000ffff05c224 */ /* 0x000fe200078e0a05 */
[----:B------:R-:W-:Y:S01]  /*13d0*/  @!P0 LOP3.LUT R5, RZ, R8, RZ, 0x33, !PT ;  /* 0x00000008ff058212 */ /* 0x000fe200078e33ff */
[----:B------:R-:W-:Y:S01]  /*13e0*/  IMAD.HI.U32 R10, R11, R17, R10 ;  /* 0x000000110b0a7227 */ /* 0x000fe200078e000a */
[----:B------:R-:W-:-:S02]  /*13f0*/  MOV R11, R14 ;  /* 0x0000000e000b7202 */ /* 0x000fc40000000f00 */
[----:B------:R-:W-:Y:S01]  /*1400*/  IABS R16, R5 ;  /* 0x0000000500107213 */ /* 0x000fe20000000000 */
[----:B------:R-:W-:Y:S01]  /*1410*/  IMAD R17, R19, R12, RZ ;  /* 0x0000000c13117224 */ /* 0x000fe200078e02ff */
[----:B------:R-:W-:Y:S01]  /*1420*/  ISETP.GE.AND P4, PT, R5, RZ, PT ;  /* 0x000000ff0500720c */ /* 0x000fe20003f86270 */
[----:B------:R-:W-:Y:S01]  /*1430*/  IMAD.MOV.U32 R14, RZ, RZ, RZ ;  /* 0x000000ffff0e7224 */ /* 0x000fe200078e00ff */
[----:B------:R-:W0:Y:S01]  /*1440*/  LDC R19, c[0x0][0x4a0] ;  /* 0x00012800ff137b82 */ /* 0x000e220000000800 */
[----:B------:R-:W-:-:S04]  /*1450*/  IMAD.HI.U32 R10, R10, R11, RZ ;  /* 0x0000000b0a0a7227 */ /* 0x000fc800078e00ff */
[----:B------:R-:W-:Y:S01]  /*1460*/  IMAD.HI.U32 R14, R15, R17, R14 ;  /* 0x000000110f0e7227 */ /* 0x000fe200078e000e */
[----:B------:R-:W-:-:S03]  /*1470*/  MOV R15, R16 ;  /* 0x00000010000f7202 */ /* 0x000fc60000000f00 */
[----:B------:R-:W-:Y:S02]  /*1480*/  IMAD.MOV R10, RZ, RZ, -R10 ;  /* 0x000000ffff0a7224 */ /* 0x000fe400078e0a0a */
[----:B------:R-:W-:-:S04]  /*1490*/  IMAD.HI.U32 R14, R14, R15, RZ ;  /* 0x0000000f0e0e7227 */ /* 0x000fc800078e00ff */
[----:B------:R-:W-:Y:S01]  /*14a0*/  IMAD R11, R4, R10, R11 ;  /* 0x0000000a040b7224 */ /* 0x000fe200078e020b */
[----:B------:R-:W-:Y:S01]  /*14b0*/  IADD3 R14, PT, PT, -R14, RZ, RZ ;  /* 0x000000ff0e0e7210 */ /* 0x000fe20007ffe1ff */
[----:B------:R-:W-:-:S03]  /*14c0*/  IMAD.MOV R5, RZ, RZ, -R5 ;  /* 0x000000ffff057224 */ /* 0x000fc600078e0a05 */
[----:B------:R-:W-:Y:S01]  /*14d0*/  ISETP.GT.U32.AND P0, PT, R4, R11, PT ;  /* 0x0000000b0400720c */ /* 0x000fe20003f04070 */
[----:B------:R-:W-:Y:S02]  /*14e0*/  IMAD R15, R12, R14, R15 ;  /* 0x0000000e0c0f7224 */ /* 0x000fe400078e020f */
[----:B------:R-:W-:-:S03]  /*14f0*/  IMAD R5, R8, R5, R2 ;  /* 0x0000000508057224 */ /* 0x000fc600078e0202 */
[----:B------:R-:W-:-:S07]  /*1500*/  ISETP.GT.U32.AND P1, PT, R12, R15, PT ;  /* 0x0000000f0c00720c */ /* 0x000fce0003f24070 */
[----:B------:R-:W-:-:S05]  /*1510*/  @!P0 IMAD.IADD R11, R11, 0x1, -R4 ;  /* 0x000000010b0b8824 */ /* 0x000fca00078e0a04 */
[----:B------:R-:W-:Y:S02]  /*1520*/  ISETP.GT.U32.AND P2, PT, R4, R11, PT ;  /* 0x0000000b0400720c */ /* 0x000fe40003f44070 */
[----:B------:R-:W-:Y:S02]  /*1530*/  @!P1 IADD3 R15, PT, PT, R15, -R12, RZ ;  /* 0x8000000c0f0f9210 */ /* 0x000fe40007ffe0ff */
[----:B------:R-:W-:Y:S02]  /*1540*/  ISETP.GE.AND P1, PT, R13, RZ, PT ;  /* 0x000000ff0d00720c */ /* 0x000fe40003f26270 */
[----:B------:R-:W-:-:S07]  /*1550*/  ISETP.GT.U32.AND P0, PT, R12, R15, PT ;  /* 0x0000000f0c00720c */ /* 0x000fce0003f04070 */
[----:B------:R-:W-:Y:S01]  /*1560*/  @!P2 IMAD.IADD R11, R11, 0x1, -R4 ;  /* 0x000000010b0ba824 */ /* 0x000fe200078e0a04 */
[----:B------:R-:W-:-:S04]  /*1570*/  ISETP.NE.AND P2, PT, R0, RZ, PT ;  /* 0x000000ff0000720c */ /* 0x000fc80003f45270 */
[----:B------:R-:W-:Y:S01]  /*1580*/  MOV R21, R11 ;  /* 0x0000000b00157202 */ /* 0x000fe20000000f00 */
[----:B------:R-:W-:Y:S01]  /*1590*/  @!P0 IMAD.IADD R15, R15, 0x1, -R12 ;  /* 0x000000010f0f8824 */ /* 0x000fe200078e0a0c */
[----:B------:R-:W1:Y:S02]  /*15a0*/  LDC.64 R10, c[0x0][0x3d0] ;  /* 0x0000f400ff0a7b82 */ /* 0x000e640000000a00 */
[----:B------:R-:W-:Y:S01]  /*15b0*/  @!P1 IADD3 R21, PT, PT, -R21, RZ, RZ ;  /* 0x000000ff15159210 */ /* 0x000fe20007ffe1ff */
[----:B------:R-:W-:Y:S02]  /*15c0*/  IMAD.MOV.U32 R17, RZ, RZ, R15 ;  /* 0x000000ffff117224 */ /* 0x000fe400078e000f */
[----:B0-----:R-:W-:Y:S02]  /*15d0*/  IMAD R15, R19, UR4, R2 ;  /* 0x00000004130f7c24 */ /* 0x001fe4000f8e0202 */
[----:B------:R-:W-:Y:S01]  /*15e0*/  @!P2 LOP3.LUT R21, RZ, R0, RZ, 0x33, !PT ;  /* 0x00000000ff15a212 */ /* 0x000fe200078e33ff */
[----:B------:R-:W0:Y:S01]  /*15f0*/  LDC.64 R12, c[0x0][0x3d8] ;  /* 0x0000f600ff0c7b82 */ /* 0x000e220000000a00 */
[----:B------:R-:W-:Y:S01]  /*1600*/  IMAD R0, R3, UR6, RZ ;  /* 0x0000000603007c24 */ /* 0x000fe2000f8e02ff */
[----:B------:R-:W-:-:S02]  /*1610*/  @!P4 IADD3 R17, PT, PT, -R17, RZ, RZ ;  /* 0x000000ff1111c210 */ /* 0x000fc40007ffe1ff */
[----:B------:R-:W-:Y:S01]  /*1620*/  @!P3 LOP3.LUT R17, RZ, R9, RZ, 0x33, !PT ;  /* 0x00000009ff11b212 */ /* 0x000fe200078e33ff */
[----:B--2---:R-:W-:-:S04]  /*1630*/  IMAD R0, R21, UR5, R0 ;  /* 0x0000000515007c24 */ /* 0x004fc8000f8e0200 */
[----:B------:R-:W-:-:S05]  /*1640*/  IMAD R0, R17, R8, R0 ;  /* 0x0000000811007224 */ /* 0x000fca00078e0200 */
[----:B------:R-:W-:-:S05]  /*1650*/  IADD3 R4, PT, PT, R5, R0, RZ ;  /* 0x0000000005047210 */ /* 0x000fca0007ffe0ff */
[----:B-1----:R-:W-:-:S04]  /*1660*/  IMAD.WIDE R10, R4, 0x8, R10 ;  /* 0x00000008040a7825 */ /* 0x002fc800078e020a */
[----:B0-----:R-:W-:-:S05]  /*1670*/  IMAD.WIDE R14, R15, 0x8, R12 ;  /* 0x000000080f0e7825 */ /* 0x001fca00078e020c */
[----:B------:R0:W-:Y:S04]  /*1680*/  STG.E.64 desc[UR8][R14.64], R6 ;  /* 0x000000060e007986 */ /* 0x0001e8000c101b08 */
[----:B------:R-:W2:Y:S01]  /*1690*/  LDG.E.64 R10, desc[UR8][R10.64] ;  /* 0x000000080a0a7981 */ /* 0x000ea2000c1e1b00 */
[----:B------:R-:W-:Y:S01]  /*16a0*/  IMAD R0, R19, UR4, RZ ;  /* 0x0000000413007c24 */ /* 0x000fe2000f8e02ff */
[----:B------:R-:W0:Y:S03]  /*16b0*/  LDCU UR4, c[0x0][0x48c] ;  /* 0x00009180ff0477ac */ /* 0x000e260008000800 */
[----:B------:R-:W-:-:S04]  /*16c0*/  IMAD R0, R3, UR6, R0 ;  /* 0x0000000603007c24 */ /* 0x000fc8000f8e0200 */
[----:B------:R-:W-:-:S04]  /*16d0*/  IMAD R0, R21, UR5, R0 ;  /* 0x0000000515007c24 */ /* 0x000fc8000f8e0200 */
[----:B------:R-:W-:-:S04]  /*16e0*/  IMAD R0, R17, R8, R0 ;  /* 0x0000000811007224 */ /* 0x000fc800078e0200 */
[----:B------:R-:W-:-:S04]  /*16f0*/  IMAD.IADD R3, R5, 0x1, R0 ;  /* 0x0000000105037824 */ /* 0x000fc800078e0200 */
[----:B------:R-:W-:Y:S02]  /*1700*/  IMAD.WIDE R2, R3, 0x8, R12 ;  /* 0x0000000803027825 */ /* 0x000fe400078e020c */
[----:B------:R-:W1:Y:S04]  /*1710*/  LDC.64 R12, c[0x0][0x488] ;  /* 0x00012200ff0c7b82 */ /* 0x000e680000000a00 */
[----:B------:R-:W5:Y:S01]  /*1720*/  LDG.E.64 R2, desc[UR8][R2.64] ;  /* 0x0000000802027981 */ /* 0x000f62000c1e1b00 */
[----:B0-----:R-:W1:Y:S01]  /*1730*/  MUFU.RCP64H R7, UR4 ;  /* 0x0000000400077d08 */ /* 0x001e620008001800 */
[----:B------:R-:W-:Y:S01]  /*1740*/  HFMA2 R6, -RZ, RZ, 0, 5.9604644775390625e-08 ;  /* 0x00000001ff067431 */ /* 0x000fe200000001ff */
[----:B------:R-:W-:Y:S05]  /*1750*/  BSSY.RECONVERGENT B0, `(.L_x_12) ;  /* 0x0000014000007945 */ /* 0x000fea0003800200 */
[----:B-1----:R-:W-:-:S08]  /*1760*/  DFMA R8, R6, -R12, 1 ;  /* 0x3ff000000608742b */ /* 0x002fd0000000080c */
[----:B------:R-:W-:-:S08]  /*1770*/  DFMA R8, R8, R8, R8 ;  /* 0x000000080808722b */ /* 0x000fd00000000008 */
[----:B------:R-:W-:-:S08]  /*1780*/  DFMA R8, R6, R8, R6 ;  /* 0x000000080608722b */ /* 0x000fd00000000006 */
[----:B------:R-:W-:-:S08]  /*1790*/  DFMA R6, R8, -R12, 1 ;  /* 0x3ff000000806742b */ /* 0x000fd0000000080c */
[----:B------:R-:W-:-:S08]  /*17a0*/  DFMA R6, R8, R6, R8 ;  /* 0x000000060806722b */ /* 0x000fd00000000008 */
[----:B--2---:R-:W-:Y:S01]  /*17b0*/  DMUL R8, R10, R6 ;  /* 0x000000060a087228 */ /* 0x004fe20000000000 */
[----:B------:R-:W-:-:S07]  /*17c0*/  FSETP.GEU.AND P1, PT, |R11|, 6.5827683646048100446e-37, PT ;  /* 0x036000000b00780b */ /* 0x000fce0003f2e200 */
[----:B------:R-:W-:-:S08]  /*17d0*/  DFMA R12, R8, -R12, R10 ;  /* 0x8000000c080c722b */ /* 0x000fd0000000000a */
[----:B------:R-:W-:-:S10]  /*17e0*/  DFMA R6, R6, R12, R8 ;  /* 0x0000000c0606722b */ /* 0x000fd40000000008 */
[----:B------:R-:W-:-:S05]  /*17f0*/  FFMA R0, RZ, UR4, R7 ;  /* 0x00000004ff007c23 */ /* 0x000fca0008000007 */
[----:B------:R-:W-:-:S13]  /*1800*/  FSETP.GT.AND P0, PT, |R0|, 1.469367938527859385e-39, PT ;  /* 0x001000000000780b */ /* 0x000fda0003f04200 */
[----:B------:R-:W-:Y:S05]  /*1810*/  @P0 BRA P1, `(.L_x_13) ;  /* 0x00000000001c0947 */ /* 0x000fea0000800000 */
[----:B------:R-:W0:Y:S01]  /*1820*/  LDCU.64 UR4, c[0x0][0x488] ;  /* 0x00009100ff0477ac */ /* 0x000e220008000a00 */
[----:B------:R-:W-:Y:S01]  /*1830*/  MOV R0, 0x1870 ;  /* 0x0000187000007802 */ /* 0x000fe20000000f00 */
[----:B0-----:R-:W-:Y:S01]  /*1840*/  IMAD.U32 R14, RZ, RZ, UR4 ;  /* 0x00000004ff0e7e24 */ /* 0x001fe2000f8e00ff */
[----:B------:R-:W-:-:S07]  /*1850*/  MOV R15, UR5 ;  /* 0x00000005000f7c02 */ /* 0x000fce0008000f00 */
[----:B-----5:R-:W-:Y:S05]  /*1860*/  CALL.REL.NOINC `($__internal_0_$__cuda_sm20_div_rn_f64_full) ;  /* 0x0000000000b07944 */ /* 0x020fea0003c00000 */
[----:B------:R-:W-:Y:S01]  /*1870*/  IMAD.MOV.U32 R6, RZ, RZ, R10 ;  /* 0x000000ffff067224 */ /* 0x000fe200078e000a */
[----:B------:R-:W-:-:S07]  /*1880*/  MOV R7, R11 ;  /* 0x0000000b00077202 */ /* 0x000fce0000000f00 */
.L_x_13:
[----:B------:R-:W-:Y:S05]  /*1890*/  BSYNC.RECONVERGENT B0 ;  /* 0x0000000000007941 */ /* 0x000fea0003800200 */
.L_x_12:
[----:B------:R-:W0:Y:S01]  /*18a0*/  LDC.64 R8, c[0x0][0x490] ;  /* 0x00012400ff087b82 */ /* 0x000e220000000a00 */
[----:B------:R-:W-:Y:S07]  /*18b0*/  BSSY.RECONVERGENT B0, `(.L_x_14) ;  /* 0x0000011000007945 */ /* 0x000fee0003800200 */
[----:B------:R-:W0:Y:S02]  /*18c0*/  LDC.64 R10, c[0x0][0x498] ;  /* 0x00012600ff0a7b82 */ /* 0x000e240000000a00 */
[----:B0-----:R-:W-:-:S08]  /*18d0*/  DMUL R8, R8, R10 ;  /* 0x0000000a08087228 */ /* 0x001fd00000000000 */
[----:B------:R-:W-:-:S06]  /*18e0*/  DMUL R8, R8, R6 ;  /* 0x0000000608087228 */ /* 0x000fcc0000000000 */
[----:B------:R-:W0:Y:S02]  /*18f0*/  F2F.F32.F64 R5, R8 ;  /* 0x0000000800057310 */ /* 0x000e240000301000 */
[----:B0-----:R-:W-:-:S06]  /*1900*/  VIADD R0, R5, 0xf3000000 ;  /* 0xf300000005007836 */ /* 0x001fcc0000000000 */
[----:B------:R0:W1:Y:S01]  /*1910*/  MUFU.RSQ R10, R5 ;  /* 0x00000005000a7308 */ /* 0x0000620000001400 */
[----:B------:R-:W-:-:S13]  /*1920*/  ISETP.GT.U32.AND P0, PT, R0, 0x727fffff, PT ;  /* 0x727fffff0000780c */ /* 0x000fda0003f04070 */
[----:B0-----:R-:W-:Y:S05]  /*1930*/  @!P0 BRA `(.L_x_15) ;  /* 0x0000000000108947 */ /* 0x001fea0003800000 */
[----:B------:R-:W-:-:S07]  /*1940*/  MOV R12, 0x1960 ;  /* 0x00001960000c7802 */ /* 0x000fce0000000f00 */
[----:B-1---5:R-:W-:Y:S05]  /*1950*/  CALL.REL.NOINC `($__internal_1_$__cuda_sm20_sqrt_rn_f32_slowpath) ;  /* 0x0000000400e87944 */ /* 0x022fea0003c00000 */
[----:B------:R-:W-:Y:S01]  /*1960*/  MOV R8, R5 ;  /* 0x0000000500087202 */ /* 0x000fe20000000f00 */
[----:B------:R-:W-:Y:S06]  /*1970*/  BRA `(.L_x_16) ;  /* 0x0000000000107947 */ /* 0x000fec0003800000 */
.L_x_15:
[----:B-1----:R-:W-:Y:S01]  /*1980*/  FMUL.FTZ R8, R5, R10 ;  /* 0x0000000a05087220 */ /* 0x002fe20000410000 */
[----:B------:R-:W-:-:S03]  /*1990*/  FMUL.FTZ R0, R10, 0.5 ;  /* 0x3f0000000a007820 */ /* 0x000fc60000410000 */
[----:B------:R-:W-:-:S04]  /*19a0*/  FFMA R5, -R8, R8, R5 ;  /* 0x0000000808057223 */ /* 0x000fc80000000105 */
[----:B------:R-:W-:-:S07]  /*19b0*/  FFMA R8, R5, R0, R8 ;  /* 0x0000000005087223 */ /* 0x000fce0000000008 */
.L_x_16:
[----:B------:R-:W-:Y:S05]  /*19c0*/  BSYNC.RECONVERGENT B0 ;  /* 0x0000000000007941 */ /* 0x000fea0003800200 */
.L_x_14:
[----:B------:R-:W0:Y:S01]  /*19d0*/  LDC R21, c[0x0][0x4a0] ;  /* 0x00012800ff157b82 */ /* 0x000e220000000800 */
[----:B------:R-:W1:Y:S01]  /*19e0*/  LDCU.64 UR6, c[0x0][0x468] ;  /* 0x00008d00ff0677ac */ /* 0x000e620008000a00 */
[----:B------:R-:W2:Y:S01]  /*19f0*/  F2F.F64.F32 R8, R8 ;  /* 0x0000000800087310 */ /* 0x000ea20000201800 */
[----:B------:R-:W3:Y:S05]  /*1a00*/  LDCU.128 UR12, c[0x0][0x480] ;  /* 0x00009000ff0c77ac */ /* 0x000eea0008000c00 */
[----:B------:R-:W4:Y:S08]  /*1a10*/  LDC.64 R14, c[0x0][0x3d8] ;  /* 0x0000f600ff0e7b82 */ /* 0x000f300000000a00 */
[----:B------:R-:W2:Y:S01]  /*1a20*/  LDC.64 R16, c[0x0][0x420] ;  /* 0x00010800ff107b82 */ /* 0x000ea20000000a00 */
[----:B-1----:R-:W-:-:S02]  /*1a30*/  UIADD3 UR4, UPT, UPT, UR7, -0x1, URZ ;  /* 0xffffffff07047890 */ /* 0x002fc4000fffe0ff */
[----:B------:R-:W-:Y:S01]  /*1a40*/  UIADD3 UR5, UPT, UPT, UR6, -0x1, URZ ;  /* 0xffffffff06057890 */ /* 0x000fe2000fffe0ff */
[----:B---3-5:R-:W-:-:S04]  /*1a50*/  DMUL R10, R2, UR12 ;  /* 0x0000000c020a7c28 */ /* 0x028fc80008000000 */
[----:B------:R-:W1:Y:S01]  /*1a60*/  LDC.64 R18, c[0x0][0x470] ;  /* 0x00011c00ff127b82 */ /* 0x000e620000000a00 */
[C-C-:B0-----:R-:W-:Y:S01]  /*1a70*/  IMAD R5, R21.reuse, UR4, R4.reuse ;  /* 0x0000000415057c24 */ /* 0x141fe2000f8e0204 */
[----:B------:R-:W-:Y:S01]  /*1a80*/  DMUL R12, R2, UR14 ;  /* 0x0000000e020c7c28 */ /* 0x000fe20008000000 */
[----:B------:R-:W-:Y:S02]  /*1a90*/  IMAD R21, R21, UR5, R4 ;  /* 0x0000000515157c24 */ /* 0x000fe4000f8e0204 */
[----:B----4-:R-:W-:-:S04]  /*1aa0*/  IMAD.WIDE R2, R5, 0x8, R14 ;  /* 0x0000000805027825 */ /* 0x010fc800078e020e */
[----:B------:R-:W-:Y:S01]  /*1ab0*/  IMAD.WIDE R14, R21, 0x8, R14 ;  /* 0x00000008150e7825 */ /* 0x000fe200078e020e */
[----:B------:R-:W-:Y:S03]  /*1ac0*/  STG.E.64 desc[UR8][R2.64], R10 ;  /* 0x0000000a02007986 */ /* 0x000fe6000c101b08 */
[C---:B--2---:R-:W-:Y:S01]  /*1ad0*/  IMAD.WIDE R16, R4.reuse, 0x8, R16 ;  /* 0x0000000804107825 */ /* 0x044fe200078e0210 */
[----:B------:R-:W-:Y:S04]  /*1ae0*/  STG.E.64 desc[UR8][R14.64], R12 ;  /* 0x0000000c0e007986 */ /* 0x000fe8000c101b08 */
[----:B------:R-:W-:Y:S01]  /*1af0*/  STG.E.64 desc[UR8][R16.64], R6 ;  /* 0x0000000610007986 */ /* 0x000fe2000c101b08 */
[----:B-1----:R-:W-:-:S05]  /*1b00*/  IMAD.WIDE R4, R4, 0x8, R18 ;  /* 0x0000000804047825 */ /* 0x002fca00078e0212 */
[----:B------:R-:W-:Y:S01]  /*1b10*/  STG.E.64 desc[UR8][R4.64], R8 ;  /* 0x0000000804007986 */ /* 0x000fe2000c101b08 */
[----:B------:R-:W-:Y:S05]  /*1b20*/  EXIT ;  /* 0x000000000000794d */ /* 0x000fea0003800000 */
        .weak           $__internal_0_$__cuda_sm20_div_rn_f64_full
        .type           $__internal_0_$__cuda_sm20_div_rn_f64_full,@function
        .size           $__internal_0_$__cuda_sm20_div_rn_f64_full,($__internal_1_$__cuda_sm20_sqrt_rn_f32_slowpath - $__internal_0_$__cuda_sm20_div_rn_f64_full)
$__internal_0_$__cuda_sm20_div_rn_f64_full:
[----:B------:R-:W-:Y:S01]  /*1b30*/  FSETP.GEU.AND P2, PT, |R11|, 1.469367938527859385e-39, PT ;  /* 0x001000000b00780b */ /* 0x000fe20003f4e200 */
[----:B------:R-:W-:Y:S01]  /*1b40*/  IMAD.MOV.U32 R16, RZ, RZ, R10 ;  /* 0x000000ffff107224 */ /* 0x000fe200078e000a */
[C---:B------:R-:W-:Y:S01]  /*1b50*/  FSETP.GEU.AND P0, PT, |R15|.reuse, 1.469367938527859385e-39, PT ;  /* 0x001000000f00780b */ /* 0x040fe20003f0e200 */
[----:B------:R-:W-:Y:S01]  /*1b60*/  IMAD.MOV.U32 R20, RZ, RZ, 0x1 ;  /* 0x00000001ff147424 */ /* 0x000fe200078e00ff */
[----:B------:R-:W-:Y:S01]  /*1b70*/  LOP3.LUT R12, R15, 0x800fffff, RZ, 0xc0, !PT ;  /* 0x800fffff0f0c7812 */ /* 0x000fe200078ec0ff */
[----:B------:R-:W-:Y:S01]  /*1b80*/  BSSY.RECONVERGENT B1, `(.L_x_17) ;  /* 0x0000052000017945 */ /* 0x000fe20003800200 */
[----:B------:R-:W-:Y:S02]  /*1b90*/  LOP3.LUT R6, R11, 0x7ff00000, RZ, 0xc0, !PT ;  /* 0x7ff000000b067812 */ /* 0x000fe400078ec0ff */
[----:B------:R-:W-:Y:S01]  /*1ba0*/  LOP3.LUT R13, R12, 0x3ff00000, RZ, 0xfc, !PT ;  /* 0x3ff000000c0d7812 */ /* 0x000fe200078efcff */
[----:B------:R-:W-:Y:S01]  /*1bb0*/  IMAD.MOV.U32 R12, RZ, RZ, R14 ;  /* 0x000000ffff0c7224 */ /* 0x000fe200078e000e */
[----:B------:R-:W-:-:S03]  /*1bc0*/  LOP3.LUT R31, R15, 0x7ff00000, RZ, 0xc0, !PT ;  /* 0x7ff000000f1f7812 */ /* 0x000fc600078ec0ff */
[----:B------:R-:W-:Y:S02]  /*1bd0*/  @!P2 LOP3.LUT R7, R15, 0x7ff00000, RZ, 0xc0, !PT ;  /* 0x7ff000000f07a812 */ /* 0x000fe400078ec0ff */
[----:B------:R-:W-:Y:S01]  /*1be0*/  @!P0 DMUL R12, R14, 8.98846567431157953865e+307 ;  /* 0x7fe000000e0c8828 */ /* 0x000fe20000000000 */
[C---:B------:R-:W-:Y:S02]  /*1bf0*/  ISETP.GE.U32.AND P1, PT, R6.reuse, R31, PT ;  /* 0x0000001f0600720c */ /* 0x040fe40003f26070 */
[----:B------:R-:W-:Y:S02]  /*1c00*/  @!P2 ISETP.GE.U32.AND P3, PT, R6, R7, PT ;  /* 0x000000070600a20c */ /* 0x000fe40003f66070 */
[----:B------:R-:W-:Y:S01]  /*1c10*/  MOV R7, 0x1ca00000 ;  /* 0x1ca0000000077802 */ /* 0x000fe20000000f00 */
[----:B------:R-:W0:Y:S01]  /*1c20*/  MUFU.RCP64H R21, R13 ;  /* 0x0000000d00157308 */ /* 0x000e220000001800 */
[----:B------:R-:W-:Y:S02]  /*1c30*/  @!P2 MOV R18, RZ ;  /* 0x000000ff0012a202 */ /* 0x000fe40000000f00 */
[----:B------:R-:W-:-:S02]  /*1c40*/  @!P2 SEL R19, R7, 0x63400000, !P3 ;  /* 0x634000000713a807 */ /* 0x000fc40005800000 */
[----:B------:R-:W-:Y:S02]  /*1c50*/  SEL R17, R7, 0x63400000, !P1 ;  /* 0x6340000007117807 */ /* 0x000fe40004800000 */
[--C-:B------:R-:W-:Y:S02]  /*1c60*/  @!P2 LOP3.LUT R19, R19, 0x80000000, R11.reuse, 0xf8, !PT ;  /* 0x800000001313a812 */ /* 0x100fe400078ef80b */
[----:B------:R-:W-:Y:S02]  /*1c70*/  LOP3.LUT R17, R17, 0x800fffff, R11, 0xf8, !PT ;  /* 0x800fffff11117812 */ /* 0x000fe400078ef80b */
[----:B------:R-:W-:Y:S02]  /*1c80*/  @!P2 LOP3.LUT R19, R19, 0x100000, RZ, 0xfc, !PT ;  /* 0x001000001313a812 */ /* 0x000fe400078efcff */
[----:B------:R-:W-:-:S04]  /*1c90*/  @!P0 LOP3.LUT R31, R13, 0x7ff00000, RZ, 0xc0, !PT ;  /* 0x7ff000000d1f8812 */ /* 0x000fc800078ec0ff */
[----:B------:R-:W-:Y:S02]  /*1ca0*/  @!P2 DFMA R16, R16, 2, -R18 ;  /* 0x400000001010a82b */ /* 0x000fe40000000812 */
[----:B0-----:R-:W-:-:S08]  /*1cb0*/  DFMA R18, R20, -R12, 1 ;  /* 0x3ff000001412742b */ /* 0x001fd0000000080c */
[----:B------:R-:W-:-:S08]  /*1cc0*/  DFMA R18, R18, R18, R18 ;  /* 0x000000121212722b */ /* 0x000fd00000000012 */
[----:B------:R-:W-:-:S08]  /*1cd0*/  DFMA R18, R20, R18, R20 ;  /* 0x000000121412722b */ /* 0x000fd00000000014 */
[----:B------:R-:W-:-:S08]  /*1ce0*/  DFMA R20, R18, -R12, 1 ;  /* 0x3ff000001214742b */ /* 0x000fd0000000080c */
[----:B------:R-:W-:-:S08]  /*1cf0*/  DFMA R18, R18, R20, R18 ;  /* 0x000000141212722b */ /* 0x000fd00000000012 */
[----:B------:R-:W-:-:S08]  /*1d00*/  DMUL R20, R18, R16 ;  /* 0x0000001012147228 */ /* 0x000fd00000000000 */
[----:B------:R-:W-:-:S08]  /*1d10*/  DFMA R22, R20, -R12, R16 ;  /* 0x8000000c1416722b */ /* 0x000fd00000000010 */
[----:B------:R-:W-:Y:S01]  /*1d20*/  DFMA R22, R18, R22, R20 ;  /* 0x000000161216722b */ /* 0x000fe20000000014 */
[----:B------:R-:W-:Y:S02]  /*1d30*/  MOV R18, R6 ;  /* 0x0000000600127202 */ /* 0x000fe40000000f00 */
[----:B------:R-:W-:-:S05]  /*1d40*/  @!P2 LOP3.LUT R18, R17, 0x7ff00000, RZ, 0xc0, !PT ;  /* 0x7ff000001112a812 */ /* 0x000fca00078ec0ff */
[----:B------:R-:W-:-:S05]  /*1d50*/  VIADD R19, R18, 0xffffffff ;  /* 0xffffffff12137836 */ /* 0x000fca0000000000 */
[----:B------:R-:W-:Y:S02]  /*1d60*/  ISETP.GT.U32.AND P0, PT, R19, 0x7feffffe, PT ;  /* 0x7feffffe1300780c */ /* 0x000fe40003f04070 */
[----:B------:R-:W-:-:S04]  /*1d70*/  IADD3 R19, PT, PT, R31, -0x1, RZ ;  /* 0xffffffff1f137810 */ /* 0x000fc80007ffe0ff */
[----:B------:R-:W-:-:S13]  /*1d80*/  ISETP.GT.U32.OR P0, PT, R19, 0x7feffffe, P0 ;  /* 0x7feffffe1300780c */ /* 0x000fda0000704470 */
[----:B------:R-:W-:Y:S05]  /*1d90*/  @P0 BRA `(.L_x_18) ;  /* 0x00000000006c0947 */ /* 0x000fea0003800000 */
[----:B------:R-:W-:-:S04]  /*1da0*/  LOP3.LUT R11, R15, 0x7ff00000, RZ, 0xc0, !PT ;  /* 0x7ff000000f0b7812 */ /* 0x000fc800078ec0ff */
[CC--:B------:R-:W-:Y:S02]  /*1db0*/  VIADDMNMX R10, R6.reuse, -R11.reuse, 0xb9600000, !PT ;  /* 0xb9600000060a7446 */ /* 0x0c0fe4000780090b */
[----:B------:R-:W-:Y:S02]  /*1dc0*/  ISETP.GE.U32.AND P0, PT, R6, R11, PT ;  /* 0x0000000b0600720c */ /* 0x000fe40003f06070 */
[----:B------:R-:W-:Y:S02]  /*1dd0*/  VIMNMX R10, PT, PT, R10, 0x46a00000, PT ;  /* 0x46a000000a0a7848 */ /* 0x000fe40003fe0100 */
[----:B------:R-:W-:-:S05]  /*1de0*/  SEL R7, R7, 0x63400000, !P0 ;  /* 0x6340000007077807 */ /* 0x000fca0004000000 */
[----:B------:R-:W-:Y:S02]  /*1df0*/  IMAD.IADD R18, R10, 0x1, -R7 ;  /* 0x000000010a127824 */ /* 0x000fe400078e0a07 */
[----:B------:R-:W-:-:S03]  /*1e00*/  IMAD.MOV.U32 R10, RZ, RZ, RZ ;  /* 0x000000ffff0a7224 */ /* 0x000fc600078e00ff */
[----:B------:R-:W-:-:S06]  /*1e10*/  IADD3 R11, PT, PT, R18, 0x7fe00000, RZ ;  /* 0x7fe00000120b7810 */ /* 0x000fcc0007ffe0ff */
[----:B------:R-:W-:-:S10]  /*1e20*/  DMUL R6, R22, R10 ;  /* 0x0000000a16067228 */ /* 0x000fd40000000000 */
[----:B------:R-:W-:-:S13]  /*1e30*/  FSETP.GTU.AND P0, PT, |R7|, 1.469367938527859385e-39, PT ;  /* 0x001000000700780b */ /* 0x000fda0003f0c200 */
[----:B------:R-:W-:Y:S05]  /*1e40*/  @P0 BRA `(.L_x_19) ;  /* 0x0000000000940947 */ /* 0x000fea0003800000 */
[----:B------:R-:W-:Y:S01]  /*1e50*/  DFMA R12, R22, -R12, R16 ;  /* 0x8000000c160c722b */ /* 0x000fe20000000010 */
[----:B------:R-:W-:-:S09]  /*1e60*/  MOV R10, RZ ;  /* 0x000000ff000a7202 */ /* 0x000fd20000000f00 */
[C---:B------:R-:W-:Y:S02]  /*1e70*/  FSETP.NEU.AND P0, PT, R13.reuse, RZ, PT ;  /* 0x000000ff0d00720b */ /* 0x040fe40003f0d000 */
[----:B------:R-:W-:-:S04]  /*1e80*/  LOP3.LUT R15, R13, 0x80000000, R15, 0x48, !PT ;  /* 0x800000000d0f7812 */ /* 0x000fc800078e480f */
[----:B------:R-:W-:-:S07]  /*1e90*/  LOP3.LUT R11, R15, R11, RZ, 0xfc, !PT ;  /* 0x0000000b0f0b7212 */ /* 0x000fce00078efcff */
[----:B------:R-:W-:Y:S05]  /*1ea0*/  @!P0 BRA `(.L_x_19) ;  /* 0x00000000007c8947 */ /* 0x000fea0003800000 */
[----:B------:R-:W-:Y:S01]  /*1eb0*/  IMAD.MOV R13, RZ, RZ, -R18 ;  /* 0x000000ffff0d7224 */ /* 0x000fe200078e0a12 */
[----:B------:R-:W-:Y:S01]  /*1ec0*/  MOV R12, RZ ;  /* 0x000000ff000c7202 */ /* 0x000fe20000000f00 */
[----:B------:R-:W-:-:S05]  /*1ed0*/  DMUL.RP R10, R22, R10 ;  /* 0x0000000a160a7228 */ /* 0x000fca0000008000 */
[----:B------:R-:W-:-:S05]  /*1ee0*/  DFMA R12, R6, -R12, R22 ;  /* 0x8000000c060c722b */ /* 0x000fca0000000016 */
[----:B------:R-:W-:Y:S02]  /*1ef0*/  LOP3.LUT R15, R11, R15, RZ, 0x3c, !PT ;  /* 0x0000000f0b0f7212 */ /* 0x000fe400078e3cff */
[----:B------:R-:W-:-:S04]  /*1f00*/  IADD3 R12, PT, PT, -R18, -0x43300000, RZ ;  /* 0xbcd00000120c7810 */ /* 0x000fc80007ffe1ff */
[----:B------:R-:W-:-:S04]  /*1f10*/  FSETP.NEU.AND P0, PT, |R13|, R12, PT ;  /* 0x0000000c0d00720b */ /* 0x000fc80003f0d200 */
[----:B------:R-:W-:Y:S02]  /*1f20*/  FSEL R6, R10, R6, !P0 ;  /* 0x000000060a067208 */ /* 0x000fe40004000000 */
[----:B------:R-:W-:Y:S01]  /*1f30*/  FSEL R7, R15, R7, !P0 ;  /* 0x000000070f077208 */ /* 0x000fe20004000000 */
[----:B------:R-:W-:Y:S06]  /*1f40*/  BRA `(.L_x_19) ;  /* 0x0000000000547947 */ /* 0x000fec0003800000 */
.L_x_18:
[----:B------:R-:W-:-:S14]  /*1f50*/  DSETP.NAN.AND P0, PT, R10, R10, PT ;  /* 0x0000000a0a00722a */ /* 0x000fdc0003f08000 */
[----:B------:R-:W-:Y:S05]  /*1f60*/  @P0 BRA `(.L_x_20) ;  /* 0x0000000000440947 */ /* 0x000fea0003800000 */
[----:B------:R-:W-:-:S14]  /*1f70*/  DSETP.NAN.AND P0, PT, R14, R14, PT ;  /* 0x0000000e0e00722a */ /* 0x000fdc0003f08000 */
[----:B------:R-:W-:Y:S05]  /*1f80*/  @P0 BRA `(.L_x_21) ;  /* 0x0000000000300947 */ /* 0x000fea0003800000 */
[----:B------:R-:W-:Y:S01]  /*1f90*/  ISETP.NE.AND P0, PT, R18, R31, PT ;  /* 0x0000001f1200720c */ /* 0x000fe20003f05270 */
[----:B------:R-:W-:Y:S01]  /*1fa0*/  IMAD.MOV.U32 R6, RZ, RZ, 0x0 ;  /* 0x00000000ff067424 */ /* 0x000fe200078e00ff */
[----:B------:R-:W-:-:S11]  /*1fb0*/  MOV R7, 0xfff80000 ;  /* 0xfff8000000077802 */ /* 0x000fd60000000f00 */
[----:B------:R-:W-:Y:S05]  /*1fc0*/  @!P0 BRA `(.L_x_19) ;  /* 0x0000000000348947 */ /* 0x000fea0003800000 */
[----:B------:R-:W-:Y:S02]  /*1fd0*/  ISETP.NE.AND P0, PT, R18, 0x7ff00000, PT ;  /* 0x7ff000001200780c */ /* 0x000fe40003f05270 */
[----:B------:R-:W-:Y:S02]  /*1fe0*/  LOP3.LUT R7, R11, 0x80000000, R15, 0x48, !PT ;  /* 0x800000000b077812 */ /* 0x000fe400078e480f */
[----:B------:R-:W-:-:S13]  /*1ff0*/  ISETP.EQ.OR P0, PT, R31, RZ, !P0 ;  /* 0x000000ff1f00720c */ /* 0x000fda0004702670 */
[----:B------:R-:W-:Y:S01]  /*2000*/  @P0 LOP3.LUT R10, R7, 0x7ff00000, RZ, 0xfc, !PT ;  /* 0x7ff00000070a0812 */ /* 0x000fe200078efcff */
[----:B------:R-:W-:Y:S01]  /*2010*/  @!P0 IMAD.MOV.U32 R6, RZ, RZ, RZ ;  /* 0x000000ffff068224 */ /* 0x000fe200078e00ff */
[----:B------:R-:W-:-:S03]  /*2020*/  @P0 MOV R6, RZ ;  /* 0x000000ff00060202 */ /* 0x000fc60000000f00 */
[----:B------:R-:W-:Y:S01]  /*2030*/  @P0 IMAD.MOV.U32 R7, RZ, RZ, R10 ;  /* 0x000000ffff070224 */ /* 0x000fe200078e000a */
[----:B------:R-:W-:Y:S06]  /*2040*/  BRA `(.L_x_19) ;  /* 0x0000000000147947 */ /* 0x000fec0003800000 */
.L_x_21:
[----:B------:R-:W-:Y:S02]  /*2050*/  LOP3.LUT R7, R15, 0x80000, RZ, 0xfc, !PT ;  /* 0x000800000f077812 */ /* 0x000fe400078efcff */
[----:B------:R-:W-:Y:S01]  /*2060*/  MOV R6, R14 ;  /* 0x0000000e00067202 */ /* 0x000fe20000000f00 */
[----:B------:R-:W-:Y:S06]  /*2070*/  BRA `(.L_x_19) ;  /* 0x0000000000087947 */ /* 0x000fec0003800000 */
.L_x_20:
[----:B------:R-:W-:Y:S01]  /*2080*/  LOP3.LUT R7, R11, 0x80000, RZ, 0xfc, !PT ;  /* 0x000800000b077812 */ /* 0x000fe200078efcff */
[----:B------:R-:W-:-:S07]  /*2090*/  IMAD.MOV.U32 R6, RZ, RZ, R10 ;  /* 0x000000ffff067224 */ /* 0x000fce00078e000a */
.L_x_19:
[----:B------:R-:W-:Y:S05]  /*20a0*/  BSYNC.RECONVERGENT B1 ;  /* 0x0000000000017941 */ /* 0x000fea0003800200 */
.L_x_17:
[----:B------:R-:W-:Y:S01]  /*20b0*/  MOV R10, R6 ;  /* 0x00000006000a7202 */ /* 0x000fe20000000f00 */
[----:B------:R-:W-:Y:S01]  /*20c0*/  IMAD.MOV.U32 R11, RZ, RZ, R7 ;  /* 0x000000ffff0b7224 */ /* 0x000fe200078e0007 */
[----:B------:R-:W-:Y:S01]  /*20d0*/  MOV R6, R0 ;  /* 0x0000000000067202 */ /* 0x000fe20000000f00 */
[----:B------:R-:W-:-:S04]  /*20e0*/  IMAD.MOV.U32 R7, RZ, RZ, 0x0 ;  /* 0x00000000ff077424 */ /* 0x000fc800078e00ff */
[----:B------:R-:W-:Y:S05]  /*20f0*/  RET.REL.NODEC R6 `(_Z29compute_primitive_vars_kernelPdS_S_S_iiiiiiiiiiS_S_S_iS_iiiPiS_S_S_S_iiS_dS_S_S_iPciiS_iiddddii) ;  /* 0xffffffdc06c07950 */ /* 0x000fea0003c3ffff */
        .weak           $__internal_1_$__cuda_sm20_sqrt_rn_f32_slowpath
        .type           $__internal_1_$__cuda_sm20_sqrt_rn_f32_slowpath,@function
        .size           $__internal_1_$__cuda_sm20_sqrt_rn_f32_slowpath,(.L_x_25 - $__internal_1_$__cuda_sm20_sqrt_rn_f32_slowpath)
$__internal_1_$__cuda_sm20_sqrt_rn_f32_slowpath:
[----:B------:R-:W-:-:S13]  /*2100*/  LOP3.LUT P0, RZ, R5, 0x7fffffff, RZ, 0xc0, !PT ;  /* 0x7fffffff05ff7812 */ /* 0x000fda000780c0ff */
[----:B------:R-:W-:Y:S05]  /*2110*/  @!P0 BRA `(.L_x_22) ;  /* 0x0000000000448947 */ /* 0x000fea0003800000 */
[----:B------:R-:W-:Y:S02]  /*2120*/  FSETP.GEU.FTZ.AND P0, PT, R5, RZ, PT ;  /* 0x000000ff0500720b */ /* 0x000fe40003f1e000 */
[----:B------:R-:W-:-:S11]  /*2130*/  MOV R0, R5 ;  /* 0x0000000500007202 */ /* 0x000fd60000000f00 */
[----:B------:R-:W-:Y:S01]  /*2140*/  @!P0 IMAD.MOV.U32 R5, RZ, RZ, 0x7fffffff ;  /* 0x7fffffffff058424 */ /* 0x000fe200078e00ff */
[----:B------:R-:W-:Y:S06]  /*2150*/  @!P0 BRA `(.L_x_22) ;  /* 0x0000000000348947 */ /* 0x000fec0003800000 */
[----:B------:R-:W-:-:S13]  /*2160*/  FSETP.GTU.FTZ.AND P0, PT, |R0|, +INF , PT ;  /* 0x7f8000000000780b */ /* 0x000fda0003f1c200 */
[----:B------:R-:W-:Y:S01]  /*2170*/  @P0 FADD.FTZ R5, R0, 1 ;  /* 0x3f80000000050421 */ /* 0x000fe20000010000 */
[----:B------:R-:W-:Y:S06]  /*2180*/  @P0 BRA `(.L_x_22) ;  /* 0x0000000000280947 */ /* 0x000fec0003800000 */
[----:B------:R-:W-:-:S13]  /*2190*/  FSETP.NEU.FTZ.AND P0, PT, |R0|, +INF , PT ;  /* 0x7f8000000000780b */ /* 0x000fda0003f1d200 */
[----:B------:R-:W-:-:S04]  /*21a0*/  @P0 FFMA R8, R0, 1.84467440737095516160e+19, RZ ;  /* 0x5f80000000080823 */ /* 0x000fc800000000ff */
[----:B------:R-:W0:Y:S02]  /*21b0*/  @P0 MUFU.RSQ R5, R8 ;  /* 0x0000000800050308 */ /* 0x000e240000001400 */
[----:B0-----:R-:W-:Y:S01]  /*21c0*/  @P0 FMUL.FTZ R9, R8, R5 ;  /* 0x0000000508090220 */ /* 0x001fe20000410000 */
[----:B------:R-:W-:Y:S01]  /*21d0*/  @P0 FMUL.FTZ R11, R5, 0.5 ;  /* 0x3f000000050b0820 */ /* 0x000fe20000410000 */
[----:B------:R-:W-:Y:S02]  /*21e0*/  @!P0 MOV R5, R0 ;  /* 0x0000000000058202 */ /* 0x000fe40000000f00 */
[----:B------:R-:W-:-:S04]  /*21f0*/  @P0 FADD.FTZ R10, -R9, -RZ ;  /* 0x800000ff090a0221 */ /* 0x000fc80000010100 */
[----:B------:R-:W-:-:S04]  /*2200*/  @P0 FFMA R10, R9, R10, R8 ;  /* 0x0000000a090a0223 */ /* 0x000fc80000000008 */
[----:B------:R-:W-:-:S04]  /*2210*/  @P0 FFMA R10, R10, R11, R9 ;  /* 0x0000000b0a0a0223 */ /* 0x000fc80000000009 */
[----:B------:R-:W-:-:S07]  /*2220*/  @P0 FMUL.FTZ R5, R10, 2.3283064365386962891e-10 ;  /* 0x2f8000000a050820 */ /* 0x000fce0000410000 */
.L_x_22:
[----:B------:R-:W-:Y:S02]  /*2230*/  HFMA2 R9, -RZ, RZ, 0, 0 ;  /* 0x00000000ff097431 */ /* 0x000fe400000001ff */
[----:B------:R-:W-:-:S04]  /*2240*/  IMAD.MOV.U32 R8, RZ, RZ, R12 ;  /* 0x000000ffff087224 */ /* 0x000fc800078e000c */
[----:B------:R-:W-:Y:S05]  /*2250*/  RET.REL.NODEC R8 `(_Z29compute_primitive_vars_kernelPdS_S_S_iiiiiiiiiiS_S_S_iS_iiiPiS_S_S_S_iiS_dS_S_S_iPciiS_iiddddii) ;  /* 0xffffffdc08687950 */ /* 0x000fea0003c3ffff */
.L_x_23:
[----:B------:R-:W-:-:S00]  /*2260*/  BRA `(.L_x_23) ;  /* 0xfffffffc00fc7947 */ /* 0x000fc0000383ffff */
[----:B------:R-:W-:-:S00]  /*2270*/  NOP ;  /* 0x0000000000007918 */ /* 0x000fc00000000000 */
        /* <DEDUP_REMOVED lines=8> */
.L_x_25:


//--------------------- .nv.shared.reserved.0     --------------------------
	.section	.nv.shared.reserved.0,"aw",@nobits
	.weak		__nv_reservedSMEM_offset_0_alias
	.size		__nv_reservedSMEM_offset_0_alias, 0, 64
	.other		__nv_reservedSMEM_offset_0_alias,@"STO_CUDA_RESERVED_SHARED STV_DEFAULT"
__nv_reservedSMEM_offset_0_alias:
	.zero		0
	.zero		64


//--------------------- .nv.constant0._Z29compute_primitive_vars_kernelPdS_S_S_iiiiiiiiiiS_S_S_iS_iiiPiS_S_S_S_iiS_dS_S_S_iPciiS_iiddddii --------------------------
	.section	.nv.constant0._Z29compute_primitive_vars_kernelPdS_S_S_iiiiiiiiiiS_S_S_iS_iiiPiS_S_S_S_iiS_dS_S_S_iPciiS_iiddddii,"a",@progbits
	.sectionflags	@""
	.align	4
.nv.constant0._Z29compute_primitive_vars_kernelPdS_S_S_iiiiiiiiiiS_S_S_iS_iiiPiS_S_S_S_iiS_dS_S_S_iPciiS_iiddddii:
	.zero		1192


//--------------------- SYMBOLS --------------------------

	.type		.nv.reservedSmem.offset0,@object
	.size		.nv.reservedSmem.offset0,0x4
